//
// Generated by NVIDIA NVVM Compiler
//
// Compiler Build ID: CL-36424714
// Cuda compilation tools, release 13.0, V13.0.88
// Based on NVVM 20.0.0
//

.version 9.0
.target sm_100
.address_size 64

	// .globl	_Z21sorted_adjacency_listPiiS_ii
.global .align 1 .b8 _ZN34_INTERNAL_fe0d80f1_4_k_cu_1f6f6aef4cuda3std3__45__cpo5beginE[1];
.global .align 1 .b8 _ZN34_INTERNAL_fe0d80f1_4_k_cu_1f6f6aef4cuda3std3__45__cpo3endE[1];
.global .align 1 .b8 _ZN34_INTERNAL_fe0d80f1_4_k_cu_1f6f6aef4cuda3std3__45__cpo6cbeginE[1];
.global .align 1 .b8 _ZN34_INTERNAL_fe0d80f1_4_k_cu_1f6f6aef4cuda3std3__45__cpo4cendE[1];
.global .align 1 .b8 _ZN34_INTERNAL_fe0d80f1_4_k_cu_1f6f6aef4cuda3std3__45__cpo6rbeginE[1];
.global .align 1 .b8 _ZN34_INTERNAL_fe0d80f1_4_k_cu_1f6f6aef4cuda3std3__45__cpo4rendE[1];
.global .align 1 .b8 _ZN34_INTERNAL_fe0d80f1_4_k_cu_1f6f6aef4cuda3std3__45__cpo7crbeginE[1];
.global .align 1 .b8 _ZN34_INTERNAL_fe0d80f1_4_k_cu_1f6f6aef4cuda3std3__45__cpo5crendE[1];
.global .align 1 .b8 _ZN34_INTERNAL_fe0d80f1_4_k_cu_1f6f6aef4cuda3std3__436_GLOBAL__N__fe0d80f1_4_k_cu_1f6f6aef6ignoreE[1];
.global .align 1 .b8 _ZN34_INTERNAL_fe0d80f1_4_k_cu_1f6f6aef4cuda3std3__419piecewise_constructE[1];
.global .align 1 .b8 _ZN34_INTERNAL_fe0d80f1_4_k_cu_1f6f6aef4cuda3std3__48in_placeE[1];
.global .align 1 .b8 _ZN34_INTERNAL_fe0d80f1_4_k_cu_1f6f6aef4cuda3std3__420unreachable_sentinelE[1];
.global .align 1 .b8 _ZN34_INTERNAL_fe0d80f1_4_k_cu_1f6f6aef4cuda3std3__47nulloptE[1];
.global .align 1 .b8 _ZN34_INTERNAL_fe0d80f1_4_k_cu_1f6f6aef4cuda3std3__48unexpectE[1];
.global .align 1 .b8 _ZN34_INTERNAL_fe0d80f1_4_k_cu_1f6f6aef4cuda3std6ranges3__45__cpo4swapE[1];
.global .align 1 .b8 _ZN34_INTERNAL_fe0d80f1_4_k_cu_1f6f6aef4cuda3std6ranges3__45__cpo9iter_moveE[1];
.global .align 1 .b8 _ZN34_INTERNAL_fe0d80f1_4_k_cu_1f6f6aef4cuda3std6ranges3__45__cpo5beginE[1];
.global .align 1 .b8 _ZN34_INTERNAL_fe0d80f1_4_k_cu_1f6f6aef4cuda3std6ranges3__45__cpo3endE[1];
.global .align 1 .b8 _ZN34_INTERNAL_fe0d80f1_4_k_cu_1f6f6aef4cuda3std6ranges3__45__cpo6cbeginE[1];
.global .align 1 .b8 _ZN34_INTERNAL_fe0d80f1_4_k_cu_1f6f6aef4cuda3std6ranges3__45__cpo4cendE[1];
.global .align 1 .b8 _ZN34_INTERNAL_fe0d80f1_4_k_cu_1f6f6aef4cuda3std6ranges3__45__cpo7advanceE[1];
.global .align 1 .b8 _ZN34_INTERNAL_fe0d80f1_4_k_cu_1f6f6aef4cuda3std6ranges3__45__cpo9iter_swapE[1];
.global .align 1 .b8 _ZN34_INTERNAL_fe0d80f1_4_k_cu_1f6f6aef4cuda3std6ranges3__45__cpo4nextE[1];
.global .align 1 .b8 _ZN34_INTERNAL_fe0d80f1_4_k_cu_1f6f6aef4cuda3std6ranges3__45__cpo4prevE[1];
.global .align 1 .b8 _ZN34_INTERNAL_fe0d80f1_4_k_cu_1f6f6aef4cuda3std6ranges3__45__cpo4dataE[1];
.global .align 1 .b8 _ZN34_INTERNAL_fe0d80f1_4_k_cu_1f6f6aef4cuda3std6ranges3__45__cpo5cdataE[1];
.global .align 1 .b8 _ZN34_INTERNAL_fe0d80f1_4_k_cu_1f6f6aef4cuda3std6ranges3__45__cpo4sizeE[1];
.global .align 1 .b8 _ZN34_INTERNAL_fe0d80f1_4_k_cu_1f6f6aef4cuda3std6ranges3__45__cpo5ssizeE[1];
.global .align 1 .b8 _ZN34_INTERNAL_fe0d80f1_4_k_cu_1f6f6aef4cuda3std6ranges3__45__cpo8distanceE[1];
.global .align 1 .b8 _ZN34_INTERNAL_fe0d80f1_4_k_cu_1f6f6aef6thrust24THRUST_300001_SM_1000_NS8cuda_cub3parE[1];
.global .align 1 .b8 _ZN34_INTERNAL_fe0d80f1_4_k_cu_1f6f6aef6thrust24THRUST_300001_SM_1000_NS8cuda_cub10par_nosyncE[1];
.global .align 1 .b8 _ZN34_INTERNAL_fe0d80f1_4_k_cu_1f6f6aef6thrust24THRUST_300001_SM_1000_NS6system6detail10sequential3seqE[1];
.global .align 1 .b8 _ZN34_INTERNAL_fe0d80f1_4_k_cu_1f6f6aef6thrust24THRUST_300001_SM_1000_NS12placeholders2_1E[1];
.global .align 1 .b8 _ZN34_INTERNAL_fe0d80f1_4_k_cu_1f6f6aef6thrust24THRUST_300001_SM_1000_NS12placeholders2_2E[1];
.global .align 1 .b8 _ZN34_INTERNAL_fe0d80f1_4_k_cu_1f6f6aef6thrust24THRUST_300001_SM_1000_NS12placeholders2_3E[1];
.global .align 1 .b8 _ZN34_INTERNAL_fe0d80f1_4_k_cu_1f6f6aef6thrust24THRUST_300001_SM_1000_NS12placeholders2_4E[1];
.global .align 1 .b8 _ZN34_INTERNAL_fe0d80f1_4_k_cu_1f6f6aef6thrust24THRUST_300001_SM_1000_NS12placeholders2_5E[1];
.global .align 1 .b8 _ZN34_INTERNAL_fe0d80f1_4_k_cu_1f6f6aef6thrust24THRUST_300001_SM_1000_NS12placeholders2_6E[1];
.global .align 1 .b8 _ZN34_INTERNAL_fe0d80f1_4_k_cu_1f6f6aef6thrust24THRUST_300001_SM_1000_NS12placeholders2_7E[1];
.global .align 1 .b8 _ZN34_INTERNAL_fe0d80f1_4_k_cu_1f6f6aef6thrust24THRUST_300001_SM_1000_NS12placeholders2_8E[1];
.global .align 1 .b8 _ZN34_INTERNAL_fe0d80f1_4_k_cu_1f6f6aef6thrust24THRUST_300001_SM_1000_NS12placeholders2_9E[1];
.global .align 1 .b8 _ZN34_INTERNAL_fe0d80f1_4_k_cu_1f6f6aef6thrust24THRUST_300001_SM_1000_NS12placeholders3_10E[1];
.global .align 1 .b8 _ZN34_INTERNAL_fe0d80f1_4_k_cu_1f6f6aef6thrust24THRUST_300001_SM_1000_NS3seqE[1];

.visible .entry _Z21sorted_adjacency_listPiiS_ii(
	.param .u64 .ptr .align 1 _Z21sorted_adjacency_listPiiS_ii_param_0,
	.param .u32 _Z21sorted_adjacency_listPiiS_ii_param_1,
	.param .u64 .ptr .align 1 _Z21sorted_adjacency_listPiiS_ii_param_2,
	.param .u32 _Z21sorted_adjacency_listPiiS_ii_param_3,
	.param .u32 _Z21sorted_adjacency_listPiiS_ii_param_4
)
{
	.local .align 8 .b8 	__local_depot0[120];
	.reg .b64 	%SP;
	.reg .b64 	%SPL;
	.reg .pred 	%p<15>;
	.reg .b32 	%r<52>;
	.reg .b64 	%rd<21>;

	mov.u64 	%SPL, __local_depot0;
	ld.param.u64 	%rd8, [_Z21sorted_adjacency_listPiiS_ii_param_0];
	ld.param.u32 	%r19, [_Z21sorted_adjacency_listPiiS_ii_param_1];
	ld.param.u64 	%rd7, [_Z21sorted_adjacency_listPiiS_ii_param_2];
	ld.param.u32 	%r21, [_Z21sorted_adjacency_listPiiS_ii_param_3];
	ld.param.u32 	%r20, [_Z21sorted_adjacency_listPiiS_ii_param_4];
	cvta.to.global.u64 	%rd1, %rd8;
	add.u64 	%rd2, %SPL, 0;
	mov.u32 	%r22, %ctaid.x;
	mov.u32 	%r23, %ntid.x;
	mov.u32 	%r24, %tid.x;
	mad.lo.s32 	%r1, %r22, %r23, %r24;
	setp.lt.s32 	%p1, %r1, %r21;
	@%p1 bra 	$L__BB0_1;
	bra.uni 	$L__BB0_19;
$L__BB0_1:
	mov.b32 	%r48, -1;
	st.local.v2.u32 	[%rd2], {%r48, %r48};
	st.local.v2.u32 	[%rd2+8], {%r48, %r48};
	st.local.v2.u32 	[%rd2+16], {%r48, %r48};
	st.local.v2.u32 	[%rd2+24], {%r48, %r48};
	st.local.v2.u32 	[%rd2+32], {%r48, %r48};
	st.local.v2.u32 	[%rd2+40], {%r48, %r48};
	st.local.v2.u32 	[%rd2+48], {%r48, %r48};
	st.local.v2.u32 	[%rd2+56], {%r48, %r48};
	st.local.v2.u32 	[%rd2+64], {%r48, %r48};
	st.local.v2.u32 	[%rd2+72], {%r48, %r48};
	st.local.v2.u32 	[%rd2+80], {%r48, %r48};
	st.local.v2.u32 	[%rd2+88], {%r48, %r48};
	st.local.v2.u32 	[%rd2+96], {%r48, %r48};
	st.local.v2.u32 	[%rd2+104], {%r48, %r48};
	st.local.v2.u32 	[%rd2+112], {%r48, %r48};
	min.s32 	%r26, %r19, %r20;
	setp.lt.s32 	%p2, %r26, 1;
	mov.u32 	%r49, %r48;
	@%p2 bra 	$L__BB0_10;
	mov.b32 	%r46, 0;
$L__BB0_3:
	mul.wide.u32 	%rd10, %r46, 4;
	add.s64 	%rd11, %rd1, %rd10;
	ld.global.u32 	%r28, [%rd11];
	setp.ne.s32 	%p3, %r28, %r1;
	@%p3 bra 	$L__BB0_8;
	mul.hi.u32 	%r30, %r46, -1431655765;
	shr.u32 	%r31, %r30, 1;
	mul.lo.s32 	%r32, %r31, 3;
	sub.s32 	%r33, %r46, %r32;
	add.s32 	%r34, %r33, 1;
	setp.eq.s32 	%p4, %r34, 3;
	selp.b32 	%r35, 0, %r34, %p4;
	add.s32 	%r36, %r35, %r32;
	mul.wide.u32 	%rd12, %r36, 4;
	add.s64 	%rd13, %rd1, %rd12;
	ld.global.u32 	%r3, [%rd13];
	add.s32 	%r37, %r33, -1;
	setp.eq.s32 	%p5, %r33, 0;
	selp.b32 	%r38, 2, %r37, %p5;
	add.s32 	%r39, %r38, %r32;
	mul.wide.u32 	%rd14, %r39, 4;
	add.s64 	%rd15, %rd1, %rd14;
	ld.global.u32 	%r4, [%rd15];
	mov.b32 	%r47, 0;
$L__BB0_5:
	shl.b32 	%r40, %r47, 1;
	mul.wide.u32 	%rd16, %r40, 4;
	add.s64 	%rd3, %rd2, %rd16;
	ld.local.u32 	%r41, [%rd3];
	setp.eq.s32 	%p6, %r41, -1;
	@%p6 bra 	$L__BB0_7;
	add.s32 	%r47, %r47, 1;
	setp.eq.s32 	%p7, %r47, %r20;
	@%p7 bra 	$L__BB0_8;
	bra.uni 	$L__BB0_5;
$L__BB0_7:
	st.local.v2.u32 	[%rd3], {%r3, %r4};
$L__BB0_8:
	add.s32 	%r46, %r46, 1;
	setp.ne.s32 	%p8, %r46, %r19;
	@%p8 bra 	$L__BB0_3;
	ld.local.v2.u32 	{%r49, %r48}, [%rd2];
$L__BB0_10:
	mul.lo.s32 	%r42, %r20, %r1;
	cvta.to.global.u64 	%rd17, %rd7;
	mul.wide.s32 	%rd18, %r42, 4;
	add.s64 	%rd4, %rd17, %rd18;
	st.global.u32 	[%rd4], %r49;
	st.global.u32 	[%rd4+4], %r48;
	setp.lt.s32 	%p9, %r20, 3;
	@%p9 bra 	$L__BB0_19;
	mov.b32 	%r50, 2;
$L__BB0_12:
	mul.wide.u32 	%rd19, %r50, 4;
	add.s64 	%rd5, %rd4, %rd19;
	ld.global.u32 	%r13, [%rd5+-4];
	mov.b32 	%r15, 0;
	bra.uni 	$L__BB0_15;
$L__BB0_13:
	setp.eq.s32 	%p11, %r16, -1;
	@%p11 bra 	$L__BB0_19;
	add.s32 	%r15, %r15, 1;
	setp.eq.s32 	%p12, %r15, %r20;
	@%p12 bra 	$L__BB0_18;
$L__BB0_15:
	shl.b32 	%r45, %r15, 1;
	mul.wide.u32 	%rd20, %r45, 4;
	add.s64 	%rd6, %rd2, %rd20;
	ld.local.u32 	%r16, [%rd6];
	setp.ne.s32 	%p10, %r16, %r13;
	@%p10 bra 	$L__BB0_13;
	ld.local.u32 	%r17, [%rd6+4];
	setp.eq.s32 	%p13, %r17, %r49;
	@%p13 bra 	$L__BB0_19;
	st.global.u32 	[%rd5], %r17;
$L__BB0_18:
	add.s32 	%r50, %r50, 1;
	setp.ne.s32 	%p14, %r50, %r20;
	@%p14 bra 	$L__BB0_12;
$L__BB0_19:
	ret;

}
	// .globl	_Z13collect_patchPiiS_S_ii
.visible .entry _Z13collect_patchPiiS_S_ii(
	.param .u64 .ptr .align 1 _Z13collect_patchPiiS_S_ii_param_0,
	.param .u32 _Z13collect_patchPiiS_S_ii_param_1,
	.param .u64 .ptr .align 1 _Z13collect_patchPiiS_S_ii_param_2,
	.param .u64 .ptr .align 1 _Z13collect_patchPiiS_S_ii_param_3,
	.param .u32 _Z13collect_patchPiiS_S_ii_param_4,
	.param .u32 _Z13collect_patchPiiS_S_ii_param_5
)
{
	.local .align 4 .b8 	__local_depot1[12];
	.reg .b64 	%SP;
	.reg .b64 	%SPL;
	.reg .pred 	%p<57>;
	.reg .b32 	%r<297>;
	.reg .b64 	%rd<96>;

	mov.u64 	%SPL, __local_depot1;
	ld.param.u64 	%rd16, [_Z13collect_patchPiiS_S_ii_param_0];
	ld.param.u32 	%r66, [_Z13collect_patchPiiS_S_ii_param_1];
	ld.param.u64 	%rd17, [_Z13collect_patchPiiS_S_ii_param_2];
	ld.param.u64 	%rd18, [_Z13collect_patchPiiS_S_ii_param_3];
	ld.param.u32 	%r64, [_Z13collect_patchPiiS_S_ii_param_4];
	ld.param.u32 	%r65, [_Z13collect_patchPiiS_S_ii_param_5];
	cvta.to.global.u64 	%rd1, %rd17;
	cvta.to.global.u64 	%rd2, %rd18;
	add.u64 	%rd3, %SPL, 0;
	mov.u32 	%r67, %ctaid.x;
	mov.u32 	%r68, %ntid.x;
	mov.u32 	%r69, %tid.x;
	mad.lo.s32 	%r1, %r67, %r68, %r69;
	mul.hi.s32 	%r70, %r66, 1431655766;
	shr.u32 	%r71, %r70, 31;
	add.s32 	%r72, %r70, %r71;
	setp.ge.s32 	%p1, %r1, %r72;
	@%p1 bra 	$L__BB1_66;
	cvta.to.global.u64 	%rd20, %rd16;
	mul.lo.s32 	%r75, %r1, 3;
	mul.wide.s32 	%rd21, %r75, 4;
	add.s64 	%rd22, %rd20, %rd21;
	ld.global.u32 	%r2, [%rd22];
	st.local.u32 	[%rd3], %r2;
	ld.global.u32 	%r3, [%rd22+4];
	add.s64 	%rd4, %rd3, 4;
	st.local.u32 	[%rd3+4], %r3;
	ld.global.u32 	%r4, [%rd22+8];
	add.s64 	%rd5, %rd3, 8;
	st.local.u32 	[%rd3+8], %r4;
	setp.lt.s32 	%p2, %r64, 1;
	mov.b32 	%r282, 2;
	mov.b32 	%r281, 0;
	mov.u32 	%r283, %r281;
	mov.u64 	%rd95, %rd3;
	@%p2 bra 	$L__BB1_42;
	mul.lo.s32 	%r5, %r2, %r64;
	mov.b32 	%r266, 0;
$L__BB1_3:
	add.s32 	%r77, %r266, %r5;
	mul.wide.s32 	%rd23, %r77, 4;
	add.s64 	%rd24, %rd2, %rd23;
	ld.global.u32 	%r78, [%rd24];
	setp.eq.s32 	%p3, %r78, -1;
	mov.u32 	%r271, %r266;
	@%p3 bra 	$L__BB1_5;
	add.s32 	%r266, %r266, 1;
	setp.eq.s32 	%p4, %r266, %r64;
	mov.u32 	%r271, %r64;
	@%p4 bra 	$L__BB1_5;
	bra.uni 	$L__BB1_3;
$L__BB1_5:
	setp.eq.s32 	%p5, %r271, 6;
	@%p5 bra 	$L__BB1_6;
	bra.uni 	$L__BB1_30;
$L__BB1_6:
	mul.lo.s32 	%r8, %r3, %r64;
	mov.b32 	%r267, 0;
$L__BB1_7:
	add.s32 	%r80, %r267, %r8;
	mul.wide.s32 	%rd25, %r80, 4;
	add.s64 	%rd26, %rd2, %rd25;
	ld.global.u32 	%r81, [%rd26];
	setp.eq.s32 	%p6, %r81, -1;
	mov.u32 	%r268, %r267;
	@%p6 bra 	$L__BB1_9;
	add.s32 	%r267, %r267, 1;
	setp.ne.s32 	%p7, %r267, %r64;
	mov.u32 	%r268, %r64;
	@%p7 bra 	$L__BB1_7;
$L__BB1_9:
	setp.ne.s32 	%p8, %r268, 6;
	@%p8 bra 	$L__BB1_30;
	mul.lo.s32 	%r12, %r4, %r64;
	mov.b32 	%r269, 0;
$L__BB1_11:
	add.s32 	%r83, %r269, %r12;
	mul.wide.s32 	%rd27, %r83, 4;
	add.s64 	%rd28, %rd2, %rd27;
	ld.global.u32 	%r84, [%rd28];
	setp.eq.s32 	%p9, %r84, -1;
	mov.u32 	%r270, %r269;
	@%p9 bra 	$L__BB1_13;
	add.s32 	%r269, %r269, 1;
	setp.ne.s32 	%p10, %r269, %r64;
	mov.u32 	%r270, %r64;
	@%p10 bra 	$L__BB1_11;
$L__BB1_13:
	setp.eq.s32 	%p11, %r270, 6;
	@%p11 bra 	$L__BB1_14;
	bra.uni 	$L__BB1_30;
$L__BB1_14:
	mul.wide.s32 	%rd72, %r5, 4;
	add.s64 	%rd6, %rd2, %rd72;
	ld.global.u32 	%r184, [%rd6];
	setp.eq.s32 	%p42, %r184, %r3;
	mov.b32 	%r272, 4;
	@%p42 bra 	$L__BB1_19;
	ld.global.u32 	%r186, [%rd6+4];
	setp.eq.s32 	%p43, %r186, %r3;
	mov.b32 	%r272, 5;
	@%p43 bra 	$L__BB1_19;
	ld.global.u32 	%r188, [%rd6+8];
	setp.eq.s32 	%p44, %r188, %r3;
	mov.b32 	%r272, 6;
	@%p44 bra 	$L__BB1_19;
	ld.global.u32 	%r190, [%rd6+12];
	setp.eq.s32 	%p45, %r190, %r3;
	mov.b32 	%r272, 7;
	@%p45 bra 	$L__BB1_19;
	ld.global.u32 	%r191, [%rd6+16];
	setp.eq.s32 	%p46, %r191, %r3;
	selp.b32 	%r272, 8, 9, %p46;
$L__BB1_19:
	mul.wide.s32 	%rd73, %r8, 4;
	add.s64 	%rd7, %rd2, %rd73;
	ld.global.u32 	%r193, [%rd7];
	setp.eq.s32 	%p47, %r193, %r4;
	mov.b32 	%r273, 3;
	@%p47 bra 	$L__BB1_24;
	ld.global.u32 	%r195, [%rd7+4];
	setp.eq.s32 	%p48, %r195, %r4;
	mov.b32 	%r273, 4;
	@%p48 bra 	$L__BB1_24;
	ld.global.u32 	%r197, [%rd7+8];
	setp.eq.s32 	%p49, %r197, %r4;
	mov.b32 	%r273, 5;
	@%p49 bra 	$L__BB1_24;
	ld.global.u32 	%r199, [%rd7+12];
	setp.eq.s32 	%p50, %r199, %r4;
	mov.b32 	%r273, 6;
	@%p50 bra 	$L__BB1_24;
	ld.global.u32 	%r200, [%rd7+16];
	setp.eq.s32 	%p51, %r200, %r4;
	selp.b32 	%r273, 7, 8, %p51;
$L__BB1_24:
	mul.wide.s32 	%rd74, %r12, 4;
	add.s64 	%rd8, %rd2, %rd74;
	ld.global.u32 	%r202, [%rd8];
	setp.eq.s32 	%p52, %r202, %r2;
	mov.b32 	%r274, 4;
	@%p52 bra 	$L__BB1_29;
	ld.global.u32 	%r204, [%rd8+4];
	setp.eq.s32 	%p53, %r204, %r2;
	mov.b32 	%r274, 5;
	@%p53 bra 	$L__BB1_29;
	ld.global.u32 	%r206, [%rd8+8];
	setp.eq.s32 	%p54, %r206, %r2;
	mov.b32 	%r274, 6;
	@%p54 bra 	$L__BB1_29;
	ld.global.u32 	%r208, [%rd8+12];
	setp.eq.s32 	%p55, %r208, %r2;
	mov.b32 	%r274, 7;
	@%p55 bra 	$L__BB1_29;
	ld.global.u32 	%r209, [%rd8+16];
	setp.eq.s32 	%p56, %r209, %r2;
	selp.b32 	%r274, 8, 9, %p56;
$L__BB1_29:
	mul.hi.u32 	%r210, %r272, 715827883;
	mul.lo.s32 	%r211, %r210, 6;
	sub.s32 	%r212, %r272, %r211;
	shl.b32 	%r213, %r212, 2;
	cvt.u64.u32 	%rd75, %r213;
	add.s64 	%rd76, %rd6, %rd75;
	ld.global.u32 	%r214, [%rd76];
	mul.lo.s32 	%r215, %r65, %r1;
	mul.wide.s32 	%rd77, %r215, 4;
	add.s64 	%rd78, %rd1, %rd77;
	st.global.u32 	[%rd78], %r214;
	add.s32 	%r216, %r272, -1;
	mul.hi.u32 	%r217, %r216, -1431655765;
	shr.u32 	%r218, %r217, 2;
	mul.lo.s32 	%r219, %r218, 6;
	sub.s32 	%r220, %r216, %r219;
	shl.b32 	%r221, %r220, 2;
	cvt.u64.u32 	%rd79, %r221;
	add.s64 	%rd80, %rd6, %rd79;
	ld.global.u32 	%r222, [%rd80];
	st.global.u32 	[%rd78+4], %r222;
	add.s32 	%r223, %r272, 1;
	mul.hi.u32 	%r224, %r223, 715827883;
	mul.lo.s32 	%r225, %r224, 6;
	sub.s32 	%r226, %r223, %r225;
	shl.b32 	%r227, %r226, 2;
	cvt.u64.u32 	%rd81, %r227;
	add.s64 	%rd82, %rd6, %rd81;
	ld.global.u32 	%r228, [%rd82];
	st.global.u32 	[%rd78+8], %r228;
	st.global.u32 	[%rd78+12], %r2;
	add.s32 	%r229, %r272, -2;
	mul.hi.u32 	%r230, %r229, -1431655765;
	shr.u32 	%r231, %r230, 2;
	mul.lo.s32 	%r232, %r231, 6;
	sub.s32 	%r233, %r229, %r232;
	shl.b32 	%r234, %r233, 2;
	cvt.u64.u32 	%rd83, %r234;
	add.s64 	%rd84, %rd6, %rd83;
	ld.global.u32 	%r235, [%rd84];
	st.global.u32 	[%rd78+16], %r235;
	mul.hi.u32 	%r236, %r273, 715827883;
	mul.lo.s32 	%r237, %r236, 6;
	sub.s32 	%r238, %r273, %r237;
	shl.b32 	%r239, %r238, 2;
	cvt.u64.u32 	%rd85, %r239;
	add.s64 	%rd86, %rd7, %rd85;
	ld.global.u32 	%r240, [%rd86];
	st.global.u32 	[%rd78+20], %r240;
	st.global.u32 	[%rd78+24], %r3;
	st.global.u32 	[%rd78+28], %r4;
	mul.hi.u32 	%r241, %r274, 715827883;
	mul.lo.s32 	%r242, %r241, 6;
	sub.s32 	%r243, %r274, %r242;
	shl.b32 	%r244, %r243, 2;
	cvt.u64.u32 	%rd87, %r244;
	add.s64 	%rd88, %rd8, %rd87;
	ld.global.u32 	%r245, [%rd88];
	st.global.u32 	[%rd78+32], %r245;
	add.s32 	%r246, %r273, 1;
	mul.hi.u32 	%r247, %r246, 715827883;
	mul.lo.s32 	%r248, %r247, 6;
	sub.s32 	%r249, %r246, %r248;
	shl.b32 	%r250, %r249, 2;
	cvt.u64.u32 	%rd89, %r250;
	add.s64 	%rd90, %rd7, %rd89;
	ld.global.u32 	%r251, [%rd90];
	st.global.u32 	[%rd78+36], %r251;
	add.s32 	%r252, %r274, -2;
	mul.hi.u32 	%r253, %r252, -1431655765;
	shr.u32 	%r254, %r253, 2;
	mul.lo.s32 	%r255, %r254, 6;
	sub.s32 	%r256, %r252, %r255;
	shl.b32 	%r257, %r256, 2;
	cvt.u64.u32 	%rd91, %r257;
	add.s64 	%rd92, %rd8, %rd91;
	ld.global.u32 	%r258, [%rd92];
	st.global.u32 	[%rd78+40], %r258;
	add.s32 	%r259, %r274, -1;
	mul.hi.u32 	%r260, %r259, -1431655765;
	shr.u32 	%r261, %r260, 2;
	mul.lo.s32 	%r262, %r261, 6;
	sub.s32 	%r263, %r259, %r262;
	shl.b32 	%r264, %r263, 2;
	cvt.u64.u32 	%rd93, %r264;
	add.s64 	%rd94, %rd8, %rd93;
	ld.global.u32 	%r265, [%rd94];
	st.global.u32 	[%rd78+44], %r265;
	bra.uni 	$L__BB1_66;
$L__BB1_30:
	mov.b32 	%r275, 0;
$L__BB1_31:
	add.s32 	%r86, %r275, %r5;
	mul.wide.s32 	%rd29, %r86, 4;
	add.s64 	%rd30, %rd2, %rd29;
	ld.global.u32 	%r87, [%rd30];
	setp.eq.s32 	%p12, %r87, -1;
	mov.u32 	%r281, %r275;
	@%p12 bra 	$L__BB1_33;
	add.s32 	%r275, %r275, 1;
	setp.eq.s32 	%p13, %r275, %r64;
	mov.u32 	%r281, %r64;
	@%p13 bra 	$L__BB1_33;
	bra.uni 	$L__BB1_31;
$L__BB1_33:
	setp.eq.s32 	%p14, %r281, 6;
	mov.b32 	%r283, 0;
	mov.u64 	%rd95, %rd3;
	@%p14 bra 	$L__BB1_34;
	bra.uni 	$L__BB1_42;
$L__BB1_34:
	mul.lo.s32 	%r25, %r3, %r64;
	mov.b32 	%r276, 0;
$L__BB1_35:
	add.s32 	%r91, %r276, %r25;
	mul.wide.s32 	%rd31, %r91, 4;
	add.s64 	%rd32, %rd2, %rd31;
	ld.global.u32 	%r92, [%rd32];
	setp.eq.s32 	%p15, %r92, -1;
	mov.u32 	%r281, %r276;
	@%p15 bra 	$L__BB1_37;
	add.s32 	%r276, %r276, 1;
	setp.ne.s32 	%p16, %r276, %r64;
	mov.u32 	%r281, %r64;
	@%p16 bra 	$L__BB1_35;
$L__BB1_37:
	setp.ne.s32 	%p17, %r281, 6;
	mov.b32 	%r283, 1;
	mov.b32 	%r282, -1;
	mov.u64 	%rd95, %rd4;
	@%p17 bra 	$L__BB1_42;
	mul.lo.s32 	%r29, %r4, %r64;
	mov.b32 	%r278, 0;
$L__BB1_39:
	add.s32 	%r96, %r278, %r29;
	mul.wide.s32 	%rd33, %r96, 4;
	add.s64 	%rd34, %rd2, %rd33;
	ld.global.u32 	%r97, [%rd34];
	setp.eq.s32 	%p18, %r97, -1;
	mov.u32 	%r281, %r278;
	@%p18 bra 	$L__BB1_41;
	add.s32 	%r278, %r278, 1;
	setp.ne.s32 	%p19, %r278, %r64;
	mov.u32 	%r281, %r64;
	@%p19 bra 	$L__BB1_39;
$L__BB1_41:
	setp.eq.s32 	%p20, %r281, 6;
	mov.b32 	%r283, 2;
	mov.b32 	%r287, 6;
	mov.u64 	%rd95, %rd5;
	@%p20 bra 	$L__BB1_43;
$L__BB1_42:
	ld.local.u32 	%r286, [%rd95];
	add.s32 	%r102, %r283, 1;
	setp.eq.s32 	%p21, %r102, 3;
	selp.b32 	%r103, 0, %r102, %p21;
	mul.wide.u32 	%rd35, %r103, 4;
	add.s64 	%rd36, %rd3, %rd35;
	ld.local.u32 	%r285, [%rd36];
	add.s32 	%r104, %r283, %r282;
	mul.wide.u32 	%rd37, %r104, 4;
	add.s64 	%rd38, %rd3, %rd37;
	ld.local.u32 	%r284, [%rd38];
	mov.u32 	%r287, %r281;
$L__BB1_43:
	mul.lo.s32 	%r106, %r286, %r64;
	mul.wide.s32 	%rd39, %r106, 4;
	add.s64 	%rd10, %rd2, %rd39;
	ld.global.u32 	%r107, [%rd10];
	setp.eq.s32 	%p22, %r107, %r285;
	mov.b32 	%r288, 0;
	@%p22 bra 	$L__BB1_48;
	ld.global.u32 	%r109, [%rd10+4];
	setp.eq.s32 	%p23, %r109, %r285;
	mov.b32 	%r288, 1;
	@%p23 bra 	$L__BB1_48;
	ld.global.u32 	%r111, [%rd10+8];
	setp.eq.s32 	%p24, %r111, %r285;
	mov.b32 	%r288, 2;
	@%p24 bra 	$L__BB1_48;
	ld.global.u32 	%r113, [%rd10+12];
	setp.eq.s32 	%p25, %r113, %r285;
	mov.b32 	%r288, 3;
	@%p25 bra 	$L__BB1_48;
	ld.global.u32 	%r114, [%rd10+16];
	setp.eq.s32 	%p26, %r114, %r285;
	selp.b32 	%r288, 4, 5, %p26;
$L__BB1_48:
	mul.lo.s32 	%r116, %r285, %r64;
	mul.wide.s32 	%rd40, %r116, 4;
	add.s64 	%rd11, %rd2, %rd40;
	ld.global.u32 	%r117, [%rd11];
	setp.eq.s32 	%p27, %r117, %r284;
	mov.b32 	%r289, 4;
	@%p27 bra 	$L__BB1_53;
	ld.global.u32 	%r119, [%rd11+4];
	setp.eq.s32 	%p28, %r119, %r284;
	mov.b32 	%r289, 5;
	@%p28 bra 	$L__BB1_53;
	ld.global.u32 	%r121, [%rd11+8];
	setp.eq.s32 	%p29, %r121, %r284;
	mov.b32 	%r289, 6;
	@%p29 bra 	$L__BB1_53;
	ld.global.u32 	%r123, [%rd11+12];
	setp.eq.s32 	%p30, %r123, %r284;
	mov.b32 	%r289, 7;
	@%p30 bra 	$L__BB1_53;
	ld.global.u32 	%r124, [%rd11+16];
	setp.eq.s32 	%p31, %r124, %r284;
	selp.b32 	%r289, 8, 9, %p31;
$L__BB1_53:
	mul.lo.s32 	%r126, %r284, %r64;
	mul.wide.s32 	%rd41, %r126, 4;
	add.s64 	%rd12, %rd2, %rd41;
	ld.global.u32 	%r127, [%rd12];
	setp.eq.s32 	%p32, %r127, %r286;
	mov.b32 	%r290, 2;
	@%p32 bra 	$L__BB1_58;
	ld.global.u32 	%r129, [%rd12+4];
	setp.eq.s32 	%p33, %r129, %r286;
	mov.b32 	%r290, 3;
	@%p33 bra 	$L__BB1_58;
	ld.global.u32 	%r131, [%rd12+8];
	setp.eq.s32 	%p34, %r131, %r286;
	mov.b32 	%r290, 4;
	@%p34 bra 	$L__BB1_58;
	ld.global.u32 	%r133, [%rd12+12];
	setp.eq.s32 	%p35, %r133, %r286;
	mov.b32 	%r290, 5;
	@%p35 bra 	$L__BB1_58;
	ld.global.u32 	%r134, [%rd12+16];
	setp.eq.s32 	%p36, %r134, %r286;
	selp.b32 	%r290, 6, 7, %p36;
$L__BB1_58:
	mul.lo.s32 	%r50, %r65, %r1;
	mul.wide.s32 	%rd42, %r50, 4;
	add.s64 	%rd13, %rd1, %rd42;
	st.global.u32 	[%rd13], %r286;
	st.global.u32 	[%rd13+4], %r285;
	setp.lt.s32 	%p37, %r287, 2;
	@%p37 bra 	$L__BB1_65;
	and.b32  	%r135, %r287, 3;
	setp.eq.s32 	%p38, %r135, 1;
	mov.u32 	%r294, %r287;
	@%p38 bra 	$L__BB1_62;
	add.s32 	%r136, %r287, -1;
	and.b32  	%r137, %r136, 3;
	neg.s32 	%r291, %r137;
	mov.u32 	%r292, %r288;
	mov.u32 	%r294, %r287;
$L__BB1_61:
	.pragma "nounroll";
	mul.wide.s32 	%rd44, %r294, 4;
	add.s64 	%rd45, %rd13, %rd44;
	add.s32 	%r292, %r292, 1;
	rem.s32 	%r138, %r292, %r287;
	mul.wide.s32 	%rd46, %r138, 4;
	add.s64 	%rd47, %rd10, %rd46;
	ld.global.u32 	%r139, [%rd47];
	st.global.u32 	[%rd45], %r139;
	add.s32 	%r294, %r294, -1;
	add.s32 	%r291, %r291, 1;
	setp.ne.s32 	%p39, %r291, 0;
	@%p39 bra 	$L__BB1_61;
$L__BB1_62:
	add.s32 	%r140, %r287, -2;
	setp.lt.u32 	%p40, %r140, 3;
	@%p40 bra 	$L__BB1_65;
	add.s64 	%rd49, %rd42, %rd1;
	add.s64 	%rd15, %rd49, -4;
	add.s32 	%r141, %r288, %r287;
	sub.s32 	%r142, %r141, %r294;
	add.s32 	%r295, %r142, 4;
$L__BB1_64:
	mul.wide.s32 	%rd50, %r294, 4;
	add.s64 	%rd51, %rd15, %rd50;
	add.s32 	%r143, %r295, -2;
	add.s32 	%r144, %r295, -3;
	rem.s32 	%r145, %r144, %r287;
	mul.wide.s32 	%rd52, %r145, 4;
	add.s64 	%rd53, %rd10, %rd52;
	ld.global.u32 	%r146, [%rd53];
	st.global.u32 	[%rd51+4], %r146;
	rem.s32 	%r147, %r143, %r287;
	mul.wide.s32 	%rd54, %r147, 4;
	add.s64 	%rd55, %rd10, %rd54;
	ld.global.u32 	%r148, [%rd55];
	st.global.u32 	[%rd51], %r148;
	add.s32 	%r149, %r295, -1;
	rem.s32 	%r150, %r149, %r287;
	mul.wide.s32 	%rd56, %r150, 4;
	add.s64 	%rd57, %rd10, %rd56;
	ld.global.u32 	%r151, [%rd57];
	st.global.u32 	[%rd51+-4], %r151;
	rem.s32 	%r152, %r295, %r287;
	mul.wide.s32 	%rd58, %r152, 4;
	add.s64 	%rd59, %rd10, %rd58;
	ld.global.u32 	%r153, [%rd59];
	st.global.u32 	[%rd51+-8], %r153;
	add.s32 	%r62, %r294, -4;
	add.s32 	%r295, %r295, 4;
	setp.gt.s32 	%p41, %r294, 5;
	mov.u32 	%r294, %r62;
	@%p41 bra 	$L__BB1_64;
$L__BB1_65:
	mul.hi.u32 	%r154, %r290, 715827883;
	mul.lo.s32 	%r155, %r154, 6;
	sub.s32 	%r156, %r290, %r155;
	shl.b32 	%r157, %r156, 2;
	cvt.u64.u32 	%rd60, %r157;
	add.s64 	%rd61, %rd12, %rd60;
	ld.global.u32 	%r158, [%rd61];
	mul.wide.s32 	%rd62, %r287, 4;
	add.s64 	%rd63, %rd13, %rd62;
	st.global.u32 	[%rd63+4], %r158;
	mul.hi.u32 	%r159, %r289, 715827883;
	mul.lo.s32 	%r160, %r159, 6;
	sub.s32 	%r161, %r289, %r160;
	shl.b32 	%r162, %r161, 2;
	cvt.u64.u32 	%rd64, %r162;
	add.s64 	%rd65, %rd11, %rd64;
	ld.global.u32 	%r163, [%rd65];
	st.global.u32 	[%rd63+8], %r163;
	add.s32 	%r164, %r289, -1;
	mul.hi.u32 	%r165, %r164, -1431655765;
	shr.u32 	%r166, %r165, 2;
	mul.lo.s32 	%r167, %r166, 6;
	sub.s32 	%r168, %r164, %r167;
	shl.b32 	%r169, %r168, 2;
	cvt.u64.u32 	%rd66, %r169;
	add.s64 	%rd67, %rd11, %rd66;
	ld.global.u32 	%r170, [%rd67];
	st.global.u32 	[%rd63+12], %r170;
	add.s32 	%r171, %r290, 1;
	mul.hi.u32 	%r172, %r171, 715827883;
	mul.lo.s32 	%r173, %r172, 6;
	sub.s32 	%r174, %r171, %r173;
	shl.b32 	%r175, %r174, 2;
	cvt.u64.u32 	%rd68, %r175;
	add.s64 	%rd69, %rd12, %rd68;
	ld.global.u32 	%r176, [%rd69];
	st.global.u32 	[%rd63+16], %r176;
	add.s32 	%r177, %r290, 2;
	mul.hi.u32 	%r178, %r177, 715827883;
	mul.lo.s32 	%r179, %r178, 6;
	sub.s32 	%r180, %r177, %r179;
	shl.b32 	%r181, %r180, 2;
	cvt.u64.u32 	%rd70, %r181;
	add.s64 	%rd71, %rd12, %rd70;
	ld.global.u32 	%r182, [%rd71];
	st.global.u32 	[%rd63+20], %r182;
$L__BB1_66:
	ret;

}
	// .globl	_ZN3cub18CUB_300001_SM_10006detail11EmptyKernelIvEEvv
.visible .entry _ZN3cub18CUB_300001_SM_10006detail11EmptyKernelIvEEvv()
{


	ret;

}
	// .globl	_ZN3cub18CUB_300001_SM_10006detail8for_each13static_kernelINS2_12policy_hub_t12policy_500_tEmN6thrust24THRUST_300001_SM_1000_NS8cuda_cub20__uninitialized_fill7functorINS7_10device_ptrIiEEiEEEEvT0_T1_
.visible .entry _ZN3cub18CUB_300001_SM_10006detail8for_each13static_kernelINS2_12policy_hub_t12policy_500_tEmN6thrust24THRUST_300001_SM_1000_NS8cuda_cub20__uninitialized_fill7functorINS7_10device_ptrIiEEiEEEEvT0_T1_(
	.param .u64 _ZN3cub18CUB_300001_SM_10006detail8for_each13static_kernelINS2_12policy_hub_t12policy_500_tEmN6thrust24THRUST_300001_SM_1000_NS8cuda_cub20__uninitialized_fill7functorINS7_10device_ptrIiEEiEEEEvT0_T1__param_0,
	.param .align 8 .b8 _ZN3cub18CUB_300001_SM_10006detail8for_each13static_kernelINS2_12policy_hub_t12policy_500_tEmN6thrust24THRUST_300001_SM_1000_NS8cuda_cub20__uninitialized_fill7functorINS7_10device_ptrIiEEiEEEEvT0_T1__param_1[16]
)
.maxntid 256
{
	.reg .pred 	%p<4>;
	.reg .b16 	%rs<5>;
	.reg .b32 	%r<12>;
	.reg .b64 	%rd<16>;

	ld.param.u32 	%r3, [_ZN3cub18CUB_300001_SM_10006detail8for_each13static_kernelINS2_12policy_hub_t12policy_500_tEmN6thrust24THRUST_300001_SM_1000_NS8cuda_cub20__uninitialized_fill7functorINS7_10device_ptrIiEEiEEEEvT0_T1__param_1+8];
	ld.param.u64 	%rd4, [_ZN3cub18CUB_300001_SM_10006detail8for_each13static_kernelINS2_12policy_hub_t12policy_500_tEmN6thrust24THRUST_300001_SM_1000_NS8cuda_cub20__uninitialized_fill7functorINS7_10device_ptrIiEEiEEEEvT0_T1__param_1];
	ld.param.u64 	%rd5, [_ZN3cub18CUB_300001_SM_10006detail8for_each13static_kernelINS2_12policy_hub_t12policy_500_tEmN6thrust24THRUST_300001_SM_1000_NS8cuda_cub20__uninitialized_fill7functorINS7_10device_ptrIiEEiEEEEvT0_T1__param_0];
	mov.u32 	%r9, %ctaid.x;
	mul.wide.u32 	%rd1, %r9, 512;
	sub.s64 	%rd2, %rd5, %rd1;
	setp.lt.u64 	%p1, %rd2, 512;
	@%p1 bra 	$L__BB3_2;
	mov.u32 	%r11, %tid.x;
	cvta.to.global.u64 	%rd11, %rd4;
	cvt.u64.u32 	%rd12, %r11;
	add.s64 	%rd13, %rd1, %rd12;
	shl.b64 	%rd14, %rd13, 2;
	add.s64 	%rd15, %rd11, %rd14;
	st.global.u32 	[%rd15], %r3;
	st.global.u32 	[%rd15+1024], %r3;
	bra.uni 	$L__BB3_6;
$L__BB3_2:
	cvta.to.global.u64 	%rd6, %rd4;
	mov.u32 	%r2, %tid.x;
	cvt.u64.u32 	%rd7, %r2;
	setp.le.u64 	%p2, %rd2, %rd7;
	add.s64 	%rd8, %rd1, %rd7;
	shl.b64 	%rd9, %rd8, 2;
	add.s64 	%rd3, %rd6, %rd9;
	@%p2 bra 	$L__BB3_4;
	st.global.u32 	[%rd3], %r3;
$L__BB3_4:
	add.s32 	%r10, %r2, 256;
	cvt.u64.u32 	%rd10, %r10;
	setp.le.u64 	%p3, %rd2, %rd10;
	@%p3 bra 	$L__BB3_6;
	st.global.u32 	[%rd3+1024], %r3;
$L__BB3_6:
	ret;

}
	// .globl	_ZN3cub18CUB_300001_SM_10006detail8for_each13static_kernelINS2_12policy_hub_t12policy_500_tElN6thrust24THRUST_300001_SM_1000_NS8cuda_cub6__fill7functorINS7_6detail15normal_iteratorINS7_10device_ptrIiEEEEiEEEEvT0_T1_
.visible .entry _ZN3cub18CUB_300001_SM_10006detail8for_each13static_kernelINS2_12policy_hub_t12policy_500_tElN6thrust24THRUST_300001_SM_1000_NS8cuda_cub6__fill7functorINS7_6detail15normal_iteratorINS7_10device_ptrIiEEEEiEEEEvT0_T1_(
	.param .u64 _ZN3cub18CUB_300001_SM_10006detail8for_each13static_kernelINS2_12policy_hub_t12policy_500_tElN6thrust24THRUST_300001_SM_1000_NS8cuda_cub6__fill7functorINS7_6detail15normal_iteratorINS7_10device_ptrIiEEEEiEEEEvT0_T1__param_0,
	.param .align 8 .b8 _ZN3cub18CUB_300001_SM_10006detail8for_each13static_kernelINS2_12policy_hub_t12policy_500_tElN6thrust24THRUST_300001_SM_1000_NS8cuda_cub6__fill7functorINS7_6detail15normal_iteratorINS7_10device_ptrIiEEEEiEEEEvT0_T1__param_1[16]
)
.maxntid 256
{
	.reg .pred 	%p<4>;
	.reg .b16 	%rs<5>;
	.reg .b32 	%r<12>;
	.reg .b64 	%rd<17>;

	ld.param.u32 	%r3, [_ZN3cub18CUB_300001_SM_10006detail8for_each13static_kernelINS2_12policy_hub_t12policy_500_tElN6thrust24THRUST_300001_SM_1000_NS8cuda_cub6__fill7functorINS7_6detail15normal_iteratorINS7_10device_ptrIiEEEEiEEEEvT0_T1__param_1+8];
	ld.param.u64 	%rd5, [_ZN3cub18CUB_300001_SM_10006detail8for_each13static_kernelINS2_12policy_hub_t12policy_500_tElN6thrust24THRUST_300001_SM_1000_NS8cuda_cub6__fill7functorINS7_6detail15normal_iteratorINS7_10device_ptrIiEEEEiEEEEvT0_T1__param_1];
	ld.param.u64 	%rd6, [_ZN3cub18CUB_300001_SM_10006detail8for_each13static_kernelINS2_12policy_hub_t12policy_500_tElN6thrust24THRUST_300001_SM_1000_NS8cuda_cub6__fill7functorINS7_6detail15normal_iteratorINS7_10device_ptrIiEEEEiEEEEvT0_T1__param_0];
	mov.u32 	%r9, %ctaid.x;
	mul.wide.u32 	%rd1, %r9, 512;
	sub.s64 	%rd2, %rd6, %rd1;
	setp.lt.s64 	%p1, %rd2, 512;
	@%p1 bra 	$L__BB4_2;
	mov.u32 	%r11, %tid.x;
	cvta.to.global.u64 	%rd12, %rd5;
	cvt.u64.u32 	%rd13, %r11;
	add.s64 	%rd14, %rd1, %rd13;
	shl.b64 	%rd15, %rd14, 2;
	add.s64 	%rd16, %rd12, %rd15;
	st.global.u32 	[%rd16], %r3;
	st.global.u32 	[%rd16+1024], %r3;
	bra.uni 	$L__BB4_6;
$L__BB4_2:
	cvta.to.global.u64 	%rd7, %rd5;
	mov.u32 	%r2, %tid.x;
	cvt.s64.s32 	%rd3, %rd2;
	cvt.u64.u32 	%rd8, %r2;
	setp.le.s64 	%p2, %rd3, %rd8;
	add.s64 	%rd9, %rd1, %rd8;
	shl.b64 	%rd10, %rd9, 2;
	add.s64 	%rd4, %rd7, %rd10;
	@%p2 bra 	$L__BB4_4;
	st.global.u32 	[%rd4], %r3;
$L__BB4_4:
	add.s32 	%r10, %r2, 256;
	cvt.u64.u32 	%rd11, %r10;
	setp.le.s64 	%p3, %rd3, %rd11;
	@%p3 bra 	$L__BB4_6;
	st.global.u32 	[%rd4+1024], %r3;
$L__BB4_6:
	ret;

}


// ===== COMPILED SASS (sm_100) =====

	.target	sm_100

	.elftype	@"ET_EXEC"


//--------------------- .note.nv.tkinfo           --------------------------
	.section	.note.nv.tkinfo,"",@"SHT_NOTE"
	.sectionflags	@"SHF_NOTE_NV_TKINFO"
	.tkinfo
        /*0018*/ 	.word	0x00000002
        /*0030*/ 	.string	""
        /*0030*/ 	.string	"ptxas"
        /*0030*/ 	.string	"Cuda compilation tools, release 13.0, V13.0.88"
        /*0030*/ 	.string	"Build cuda_13.0.r13.0/compiler.36424714_0"
        /*0030*/ 	.string	"-arch sm_100 -m 64 "



//--------------------- .note.nv.cuinfo           --------------------------
	.section	.note.nv.cuinfo,"",@"SHT_NOTE"
	.sectionflags	@"SHF_NOTE_NV_CUINFO"
        /*0018*/ 	.short	0x0002
        /*001a*/ 	.short	0x0064
        /*001c*/ 	.short	0x0082
	.zero		2


//--------------------- .nv.info                  --------------------------
	.section	.nv.info,"",@"SHT_CUDA_INFO"
	.align	4


	//----- nvinfo : EIATTR_REGCOUNT
	.align		4
        /*0000*/ 	.byte	0x04, 0x2f
        /*0002*/ 	.short	(.L_44 - .L_43)
	.align		4
.L_43:
        /*0004*/ 	.word	index@(_Z21sorted_adjacency_listPiiS_ii)
        /*0008*/ 	.word	0x0000000f


	//----- nvinfo : EIATTR_FRAME_SIZE
	.align		4
.L_44:
        /*000c*/ 	.byte	0x04, 0x11
        /*000e*/ 	.short	(.L_46 - .L_45)
	.align		4
.L_45:
        /*0010*/ 	.word	index@(_Z21sorted_adjacency_listPiiS_ii)
        /*0014*/ 	.word	0x00000078


	//----- nvinfo : EIATTR_REGCOUNT
	.align		4
.L_46:
        /*0018*/ 	.byte	0x04, 0x2f
        /*001a*/ 	.short	(.L_48 - .L_47)
	.align		4
.L_47:
        /*001c*/ 	.word	index@(_Z13collect_patchPiiS_S_ii)
        /*0020*/ 	.word	0x00000020


	//----- nvinfo : EIATTR_FRAME_SIZE
	.align		4
.L_48:
        /*0024*/ 	.byte	0x04, 0x11
        /*0026*/ 	.short	(.L_50 - .L_49)
	.align		4
.L_49:
        /*0028*/ 	.word	index@(_Z13collect_patchPiiS_S_ii)
        /*002c*/ 	.word	0x00000000


	//----- nvinfo : EIATTR_REGCOUNT
	.align		4
.L_50:
        /*0030*/ 	.byte	0x04, 0x2f
        /*0032*/ 	.short	(.L_52 - .L_51)
	.align		4
.L_51:
        /*0034*/ 	.word	index@(_ZN3cub18CUB_300001_SM_10006detail11EmptyKernelIvEEvv)
        /*0038*/ 	.word	0x00000004


	//----- nvinfo : EIATTR_FRAME_SIZE
	.align		4
.L_52:
        /*003c*/ 	.byte	0x04, 0x11
        /*003e*/ 	.short	(.L_54 - .L_53)
	.align		4
.L_53:
        /*0040*/ 	.word	index@(_ZN3cub18CUB_300001_SM_10006detail11EmptyKernelIvEEvv)
        /*0044*/ 	.word	0x00000000


	//----- nvinfo : EIATTR_REGCOUNT
	.align		4
.L_54:
        /*0048*/ 	.byte	0x04, 0x2f
        /*004a*/ 	.short	(.L_56 - .L_55)
	.align		4
.L_55:
        /*004c*/ 	.word	index@(_ZN3cub18CUB_300001_SM_10006detail8for_each13static_kernelINS2_12policy_hub_t12policy_500_tEmN6thrust24THRUST_300001_SM_1000_NS8cuda_cub20__uninitialized_fill7functorINS7_10device_ptrIiEEiEEEEvT0_T1_)
        /*0050*/ 	.word	0x00000008


	//----- nvinfo : EIATTR_FRAME_SIZE
	.align		4
.L_56:
        /*0054*/ 	.byte	0x04, 0x11
        /*0056*/ 	.short	(.L_58 - .L_57)
	.align		4
.L_57:
        /*0058*/ 	.word	index@(_ZN3cub18CUB_300001_SM_10006detail8for_each13static_kernelINS2_12policy_hub_t12policy_500_tEmN6thrust24THRUST_300001_SM_1000_NS8cuda_cub20__uninitialized_fill7functorINS7_10device_ptrIiEEiEEEEvT0_T1_)
        /*005c*/ 	.word	0x00000000


	//----- nvinfo : EIATTR_REGCOUNT
	.align		4
.L_58:
        /*0060*/ 	.byte	0x04, 0x2f
        /*0062*/ 	.short	(.L_60 - .L_59)
	.align		4
.L_59:
        /*0064*/ 	.word	index@(_ZN3cub18CUB_300001_SM_10006detail8for_each13static_kernelINS2_12policy_hub_t12policy_500_tElN6thrust24THRUST_300001_SM_1000_NS8cuda_cub6__fill7functorINS7_6detail15normal_iteratorINS7_10device_ptrIiEEEEiEEEEvT0_T1_)
        /*0068*/ 	.word	0x00000008


	//----- nvinfo : EIATTR_FRAME_SIZE
	.align		4
.L_60:
        /*006c*/ 	.byte	0x04, 0x11
        /*006e*/ 	.short	(.L_62 - .L_61)
	.align		4
.L_61:
        /*0070*/ 	.word	index@(_ZN3cub18CUB_300001_SM_10006detail8for_each13static_kernelINS2_12policy_hub_t12policy_500_tElN6thrust24THRUST_300001_SM_1000_NS8cuda_cub6__fill7functorINS7_6detail15normal_iteratorINS7_10device_ptrIiEEEEiEEEEvT0_T1_)
        /*0074*/ 	.word	0x00000000


	//----- nvinfo : EIATTR_MIN_STACK_SIZE
	.align		4
.L_62:
        /*0078*/ 	.byte	0x04, 0x12
        /*007a*/ 	.short	(.L_64 - .L_63)
	.align		4
.L_63:
        /*007c*/ 	.word	index@(_ZN3cub18CUB_300001_SM_10006detail8for_each13static_kernelINS2_12policy_hub_t12policy_500_tElN6thrust24THRUST_300001_SM_1000_NS8cuda_cub6__fill7functorINS7_6detail15normal_iteratorINS7_10device_ptrIiEEEEiEEEEvT0_T1_)
        /*0080*/ 	.word	0x00000000


	//----- nvinfo : EIATTR_MIN_STACK_SIZE
	.align		4
.L_64:
        /*0084*/ 	.byte	0x04, 0x12
        /*0086*/ 	.short	(.L_66 - .L_65)
	.align		4
.L_65:
        /*0088*/ 	.word	index@(_ZN3cub18CUB_300001_SM_10006detail8for_each13static_kernelINS2_12policy_hub_t12policy_500_tEmN6thrust24THRUST_300001_SM_1000_NS8cuda_cub20__uninitialized_fill7functorINS7_10device_ptrIiEEiEEEEvT0_T1_)
        /*008c*/ 	.word	0x00000000


	//----- nvinfo : EIATTR_MIN_STACK_SIZE
	.align		4
.L_66:
        /*0090*/ 	.byte	0x04, 0x12
        /*0092*/ 	.short	(.L_68 - .L_67)
	.align		4
.L_67:
        /*0094*/ 	.word	index@(_ZN3cub18CUB_300001_SM_10006detail11EmptyKernelIvEEvv)
        /*0098*/ 	.word	0x00000000


	//----- nvinfo : EIATTR_MIN_STACK_SIZE
	.align		4
.L_68:
        /*009c*/ 	.byte	0x04, 0x12
        /*009e*/ 	.short	(.L_70 - .L_69)
	.align		4
.L_69:
        /*00a0*/ 	.word	index@(_Z13collect_patchPiiS_S_ii)
        /*00a4*/ 	.word	0x00000000


	//----- nvinfo : EIATTR_MIN_STACK_SIZE
	.align		4
.L_70:
        /*00a8*/ 	.byte	0x04, 0x12
        /*00aa*/ 	.short	(.L_72 - .L_71)
	.align		4
.L_71:
        /*00ac*/ 	.word	index@(_Z21sorted_adjacency_listPiiS_ii)
        /*00b0*/ 	.word	0x00000078
.L_72:


//--------------------- .nv.compat                --------------------------
	.section	.nv.compat,"",@"SHT_CUDA_COMPAT_INFO"
	.align	4
        /*0000*/ 	.byte	0x02, 0x09, 0x00, 0x00, 0x02, 0x02, 0x01, 0x00, 0x02, 0x05, 0x05, 0x00, 0x03, 0x07, 0x01, 0x01
        /*0010*/ 	.byte	0x02, 0x03, 0x00, 0x00, 0x02, 0x06, 0x01, 0x00, 0x04, 0x0b, 0x08, 0x00, 0x09, 0x00, 0x00, 0x00
        /*0020*/ 	.byte	0x00, 0x00, 0x00, 0x00


//--------------------- .nv.info._ZN3cub18CUB_300001_SM_10006detail8for_each13static_kernelINS2_12policy_hub_t12policy_500_tElN6thrust24THRUST_300001_SM_1000_NS8cuda_cub6__fill7functorINS7_6detail15normal_iteratorINS7_10device_ptrIiEEEEiEEEEvT0_T1_ --------------------------
	.section	.nv.info._ZN3cub18CUB_300001_SM_10006detail8for_each13static_kernelINS2_12policy_hub_t12policy_500_tElN6thrust24THRUST_300001_SM_1000_NS8cuda_cub6__fill7functorINS7_6detail15normal_iteratorINS7_10device_ptrIiEEEEiEEEEvT0_T1_,"",@"SHT_CUDA_INFO"
	.sectionflags	@""
	.align	4


	//----- nvinfo : EIATTR_CUDA_API_VERSION
	.align		4
        /*0000*/ 	.byte	0x04, 0x37
        /*0002*/ 	.short	(.L_74 - .L_73)
.L_73:
        /*0004*/ 	.word	0x00000082


	//----- nvinfo : EIATTR_KPARAM_INFO
	.align		4
.L_74:
        /*0008*/ 	.byte	0x04, 0x17
        /*000a*/ 	.short	(.L_76 - .L_75)
.L_75:
        /*000c*/ 	.word	0x00000000
        /*0010*/ 	.short	0x0001
        /*0012*/ 	.short	0x0008
        /*0014*/ 	.byte	0x00, 0xf0, 0x41, 0x00


	//----- nvinfo : EIATTR_KPARAM_INFO
	.align		4
.L_76:
        /*0018*/ 	.byte	0x04, 0x17
        /*001a*/ 	.short	(.L_78 - .L_77)
.L_77:
        /*001c*/ 	.word	0x00000000
        /*0020*/ 	.short	0x0000
        /*0022*/ 	.short	0x0000
        /*0024*/ 	.byte	0x00, 0xf0, 0x21, 0x00


	//----- nvinfo : EIATTR_SPARSE_MMA_MASK
	.align		4
.L_78:
        /*0028*/ 	.byte	0x03, 0x50
        /*002a*/ 	.short	0x0000


	//----- nvinfo : EIATTR_MAXREG_COUNT
	.align		4
        /*002c*/ 	.byte	0x03, 0x1b
        /*002e*/ 	.short	0x00ff


	//----- nvinfo : EIATTR_MERCURY_ISA_VERSION
	.align		4
        /*0030*/ 	.byte	0x03, 0x5f
        /*0032*/ 	.short	0x0101


	//----- nvinfo : EIATTR_VRC_CTA_INIT_COUNT
	.align		4
        /*0034*/ 	.byte	0x02, 0x4a
	.zero		1
	.zero		1


	//----- nvinfo : EIATTR_EXIT_INSTR_OFFSETS
	.align		4
        /*0038*/ 	.byte	0x04, 0x1c
        /*003a*/ 	.short	(.L_80 - .L_79)


	//   ....[0]....
.L_79:
        /*003c*/ 	.word	0x00000130


	//   ....[1]....
        /*0040*/ 	.word	0x00000240


	//   ....[2]....
        /*0044*/ 	.word	0x00000270


	//----- nvinfo : EIATTR_MAX_THREADS
	.align		4
.L_80:
        /*0048*/ 	.byte	0x04, 0x05
        /*004a*/ 	.short	(.L_82 - .L_81)
.L_81:
        /*004c*/ 	.word	0x00000100
        /*0050*/ 	.word	0x00000001
        /*0054*/ 	.word	0x00000001


	//----- nvinfo : EIATTR_CBANK_PARAM_SIZE
	.align		4
.L_82:
        /*0058*/ 	.byte	0x03, 0x19
        /*005a*/ 	.short	0x0018


	//----- nvinfo : EIATTR_PARAM_CBANK
	.align		4
        /*005c*/ 	.byte	0x04, 0x0a
        /*005e*/ 	.short	(.L_84 - .L_83)
	.align		4
.L_83:
        /*0060*/ 	.word	index@(.nv.constant0._ZN3cub18CUB_300001_SM_10006detail8for_each13static_kernelINS2_12policy_hub_t12policy_500_tElN6thrust24THRUST_300001_SM_1000_NS8cuda_cub6__fill7functorINS7_6detail15normal_iteratorINS7_10device_ptrIiEEEEiEEEEvT0_T1_)
        /*0064*/ 	.short	0x0380
        /*0066*/ 	.short	0x0018


	//----- nvinfo : EIATTR_SW_WAR
	.align		4
.L_84:
        /*0068*/ 	.byte	0x04, 0x36
        /*006a*/ 	.short	(.L_86 - .L_85)
.L_85:
        /*006c*/ 	.word	0x00000008
.L_86:


//--------------------- .nv.info._ZN3cub18CUB_300001_SM_10006detail8for_each13static_kernelINS2_12policy_hub_t12policy_500_tEmN6thrust24THRUST_300001_SM_1000_NS8cuda_cub20__uninitialized_fill7functorINS7_10device_ptrIiEEiEEEEvT0_T1_ --------------------------
	.section	.nv.info._ZN3cub18CUB_300001_SM_10006detail8for_each13static_kernelINS2_12policy_hub_t12policy_500_tEmN6thrust24THRUST_300001_SM_1000_NS8cuda_cub20__uninitialized_fill7functorINS7_10device_ptrIiEEiEEEEvT0_T1_,"",@"SHT_CUDA_INFO"
	.sectionflags	@""
	.align	4


	//----- nvinfo : EIATTR_CUDA_API_VERSION
	.align		4
        /*0000*/ 	.byte	0x04, 0x37
        /*0002*/ 	.short	(.L_88 - .L_87)
.L_87:
        /*0004*/ 	.word	0x00000082


	//----- nvinfo : EIATTR_KPARAM_INFO
	.align		4
.L_88:
        /*0008*/ 	.byte	0x04, 0x17
        /*000a*/ 	.short	(.L_90 - .L_89)
.L_89:
        /*000c*/ 	.word	0x00000000
        /*0010*/ 	.short	0x0001
        /*0012*/ 	.short	0x0008
        /*0014*/ 	.byte	0x00, 0xf0, 0x41, 0x00


	//----- nvinfo : EIATTR_KPARAM_INFO
	.align		4
.L_90:
        /*0018*/ 	.byte	0x04, 0x17
        /*001a*/ 	.short	(.L_92 - .L_91)
.L_91:
        /*001c*/ 	.word	0x00000000
        /*0020*/ 	.short	0x0000
        /*0022*/ 	.short	0x0000
        /*0024*/ 	.byte	0x00, 0xf0, 0x21, 0x00


	//----- nvinfo : EIATTR_SPARSE_MMA_MASK
	.align		4
.L_92:
        /*0028*/ 	.byte	0x03, 0x50
        /*002a*/ 	.short	0x0000


	//----- nvinfo : EIATTR_MAXREG_COUNT
	.align		4
        /*002c*/ 	.byte	0x03, 0x1b
        /*002e*/ 	.short	0x00ff


	//----- nvinfo : EIATTR_MERCURY_ISA_VERSION
	.align		4
        /*0030*/ 	.byte	0x03, 0x5f
        /*0032*/ 	.short	0x0101


	//----- nvinfo : EIATTR_VRC_CTA_INIT_COUNT
	.align		4
        /*0034*/ 	.byte	0x02, 0x4a
	.zero		1
	.zero		1


	//----- nvinfo : EIATTR_EXIT_INSTR_OFFSETS
	.align		4
        /*0038*/ 	.byte	0x04, 0x1c
        /*003a*/ 	.short	(.L_94 - .L_93)


	//   ....[0]....
.L_93:
        /*003c*/ 	.word	0x00000130


	//   ....[1]....
        /*0040*/ 	.word	0x00000230


	//   ....[2]....
        /*0044*/ 	.word	0x00000260


	//----- nvinfo : EIATTR_MAX_THREADS
	.align		4
.L_94:
        /*0048*/ 	.byte	0x04, 0x05
        /*004a*/ 	.short	(.L_96 - .L_95)
.L_95:
        /*004c*/ 	.word	0x00000100
        /*0050*/ 	.word	0x00000001
        /*0054*/ 	.word	0x00000001


	//----- nvinfo : EIATTR_CBANK_PARAM_SIZE
	.align		4
.L_96:
        /*0058*/ 	.byte	0x03, 0x19
        /*005a*/ 	.short	0x0018


	//----- nvinfo : EIATTR_PARAM_CBANK
	.align		4
        /*005c*/ 	.byte	0x04, 0x0a
        /*005e*/ 	.short	(.L_98 - .L_97)
	.align		4
.L_97:
        /*0060*/ 	.word	index@(.nv.constant0._ZN3cub18CUB_300001_SM_10006detail8for_each13static_kernelINS2_12policy_hub_t12policy_500_tEmN6thrust24THRUST_300001_SM_1000_NS8cuda_cub20__uninitialized_fill7functorINS7_10device_ptrIiEEiEEEEvT0_T1_)
        /*0064*/ 	.short	0x0380
        /*0066*/ 	.short	0x0018


	//----- nvinfo : EIATTR_SW_WAR
	.align		4
.L_98:
        /*0068*/ 	.byte	0x04, 0x36
        /*006a*/ 	.short	(.L_100 - .L_99)
.L_99:
        /*006c*/ 	.word	0x00000008
.L_100:


//--------------------- .nv.info._ZN3cub18CUB_300001_SM_10006detail11EmptyKernelIvEEvv --------------------------
	.section	.nv.info._ZN3cub18CUB_300001_SM_10006detail11EmptyKernelIvEEvv,"",@"SHT_CUDA_INFO"
	.sectionflags	@""
	.align	4


	//----- nvinfo : EIATTR_CUDA_API_VERSION
	.align		4
        /*0000*/ 	.byte	0x04, 0x37
        /*0002*/ 	.short	(.L_102 - .L_101)
.L_101:
        /*0004*/ 	.word	0x00000082


	//----- nvinfo : EIATTR_SPARSE_MMA_MASK
	.align		4
.L_102:
        /*0008*/ 	.byte	0x03, 0x50
        /*000a*/ 	.short	0x0000


	//----- nvinfo : EIATTR_MAXREG_COUNT
	.align		4
        /*000c*/ 	.byte	0x03, 0x1b
        /*000e*/ 	.short	0x00ff


	//----- nvinfo : EIATTR_MERCURY_ISA_VERSION
	.align		4
        /*0010*/ 	.byte	0x03, 0x5f
        /*0012*/ 	.short	0x0101


	//----- nvinfo : EIATTR_VRC_CTA_INIT_COUNT
	.align		4
        /*0014*/ 	.byte	0x02, 0x4a
	.zero		1
	.zero		1


	//----- nvinfo : EIATTR_EXIT_INSTR_OFFSETS
	.align		4
        /*0018*/ 	.byte	0x04, 0x1c
        /*001a*/ 	.short	(.L_104 - .L_103)


	//   ....[0]....
.L_103:
        /*001c*/ 	.word	0x00000010


	//----- nvinfo : EIATTR_SW_WAR
	.align		4
.L_104:
        /*0020*/ 	.byte	0x04, 0x36
        /*0022*/ 	.short	(.L_106 - .L_105)
.L_105:
        /*0024*/ 	.word	0x00000008
.L_106:


//--------------------- .nv.info._Z13collect_patchPiiS_S_ii --------------------------
	.section	.nv.info._Z13collect_patchPiiS_S_ii,"",@"SHT_CUDA_INFO"
	.sectionflags	@""
	.align	4


	//----- nvinfo : EIATTR_CUDA_API_VERSION
	.align		4
        /*0000*/ 	.byte	0x04, 0x37
        /*0002*/ 	.short	(.L_108 - .L_107)
.L_107:
        /*0004*/ 	.word	0x00000082


	//----- nvinfo : EIATTR_KPARAM_INFO
	.align		4
.L_108:
        /*0008*/ 	.byte	0x04, 0x17
        /*000a*/ 	.short	(.L_110 - .L_109)
.L_109:
        /*000c*/ 	.word	0x00000000
        /*0010*/ 	.short	0x0005
        /*0012*/ 	.short	0x0024
        /*0014*/ 	.byte	0x00, 0xf0, 0x11, 0x00


	//----- nvinfo : EIATTR_KPARAM_INFO
	.align		4
.L_110:
        /*0018*/ 	.byte	0x04, 0x17
        /*001a*/ 	.short	(.L_112 - .L_111)
.L_111:
        /*001c*/ 	.word	0x00000000
        /*0020*/ 	.short	0x0004
        /*0022*/ 	.short	0x0020
        /*0024*/ 	.byte	0x00, 0xf0, 0x11, 0x00


	//----- nvinfo : EIATTR_KPARAM_INFO
	.align		4
.L_112:
        /*0028*/ 	.byte	0x04, 0x17
        /*002a*/ 	.short	(.L_114 - .L_113)
.L_113:
        /*002c*/ 	.word	0x00000000
        /*0030*/ 	.short	0x0003
        /*0032*/ 	.short	0x0018
        /*0034*/ 	.byte	0x00, 0xf5, 0x21, 0x00


	//----- nvinfo : EIATTR_KPARAM_INFO
	.align		4
.L_114:
        /*0038*/ 	.byte	0x04, 0x17
        /*003a*/ 	.short	(.L_116 - .L_115)
.L_115:
        /*003c*/ 	.word	0x00000000
        /*0040*/ 	.short	0x0002
        /*0042*/ 	.short	0x0010
        /*0044*/ 	.byte	0x00, 0xf5, 0x21, 0x00


	//----- nvinfo : EIATTR_KPARAM_INFO
	.align		4
.L_116:
        /*0048*/ 	.byte	0x04, 0x17
        /*004a*/ 	.short	(.L_118 - .L_117)
.L_117:
        /*004c*/ 	.word	0x00000000
        /*0050*/ 	.short	0x0001
        /*0052*/ 	.short	0x0008
        /*0054*/ 	.byte	0x00, 0xf0, 0x11, 0x00


	//----- nvinfo : EIATTR_KPARAM_INFO
	.align		4
.L_118:
        /*0058*/ 	.byte	0x04, 0x17
        /*005a*/ 	.short	(.L_120 - .L_119)
.L_119:
        /*005c*/ 	.word	0x00000000
        /*0060*/ 	.short	0x0000
        /*0062*/ 	.short	0x0000
        /*0064*/ 	.byte	0x00, 0xf5, 0x21, 0x00


	//----- nvinfo : EIATTR_SPARSE_MMA_MASK
	.align		4
.L_120:
        /*0068*/ 	.byte	0x03, 0x50
        /*006a*/ 	.short	0x0000


	//----- nvinfo : EIATTR_MAXREG_COUNT
	.align		4
        /*006c*/ 	.byte	0x03, 0x1b
        /*006e*/ 	.short	0x00ff


	//----- nvinfo : EIATTR_MERCURY_ISA_VERSION
	.align		4
        /*0070*/ 	.byte	0x03, 0x5f
        /*0072*/ 	.short	0x0101


	//----- nvinfo : EIATTR_VRC_CTA_INIT_COUNT
	.align		4
        /*0074*/ 	.byte	0x02, 0x4a
	.zero		1
	.zero		1


	//----- nvinfo : EIATTR_EXIT_INSTR_OFFSETS
	.align		4
        /*0078*/ 	.byte	0x04, 0x1c
        /*007a*/ 	.short	(.L_122 - .L_121)


	//   ....[0]....
.L_121:
        /*007c*/ 	.word	0x00000090


	//   ....[1]....
        /*0080*/ 	.word	0x00001a90


	//   ....[2]....
        /*0084*/ 	.word	0x00002330


	//----- nvinfo : EIATTR_CRS_STACK_SIZE
	.align		4
.L_122:
        /*0088*/ 	.byte	0x04, 0x1e
        /*008a*/ 	.short	(.L_124 - .L_123)
.L_123:
        /*008c*/ 	.word	0x00000000


	//----- nvinfo : EIATTR_CBANK_PARAM_SIZE
	.align		4
.L_124:
        /*0090*/ 	.byte	0x03, 0x19
        /*0092*/ 	.short	0x0028


	//----- nvinfo : EIATTR_PARAM_CBANK
	.align		4
        /*0094*/ 	.byte	0x04, 0x0a
        /*0096*/ 	.short	(.L_126 - .L_125)
	.align		4
.L_125:
        /*0098*/ 	.word	index@(.nv.constant0._Z13collect_patchPiiS_S_ii)
        /*009c*/ 	.short	0x0380
        /*009e*/ 	.short	0x0028


	//----- nvinfo : EIATTR_SW_WAR
	.align		4
.L_126:
        /*00a0*/ 	.byte	0x04, 0x36
        /*00a2*/ 	.short	(.L_128 - .L_127)
.L_127:
        /*00a4*/ 	.word	0x00000008
.L_128:


//--------------------- .nv.info._Z21sorted_adjacency_listPiiS_ii --------------------------
	.section	.nv.info._Z21sorted_adjacency_listPiiS_ii,"",@"SHT_CUDA_INFO"
	.sectionflags	@""
	.align	4


	//----- nvinfo : EIATTR_CUDA_API_VERSION
	.align		4
        /*0000*/ 	.byte	0x04, 0x37
        /*0002*/ 	.short	(.L_130 - .L_129)
.L_129:
        /*0004*/ 	.word	0x00000082


	//----- nvinfo : EIATTR_KPARAM_INFO
	.align		4
.L_130:
        /*0008*/ 	.byte	0x04, 0x17
        /*000a*/ 	.short	(.L_132 - .L_131)
.L_131:
        /*000c*/ 	.word	0x00000000
        /*0010*/ 	.short	0x0004
        /*0012*/ 	.short	0x001c
        /*0014*/ 	.byte	0x00, 0xf0, 0x11, 0x00


	//----- nvinfo : EIATTR_KPARAM_INFO
	.align		4
.L_132:
        /*0018*/ 	.byte	0x04, 0x17
        /*001a*/ 	.short	(.L_134 - .L_133)
.L_133:
        /*001c*/ 	.word	0x00000000
        /*0020*/ 	.short	0x0003
        /*0022*/ 	.short	0x0018
        /*0024*/ 	.byte	0x00, 0xf0, 0x11, 0x00


	//----- nvinfo : EIATTR_KPARAM_INFO
	.align		4
.L_134:
        /*0028*/ 	.byte	0x04, 0x17
        /*002a*/ 	.short	(.L_136 - .L_135)
.L_135:
        /*002c*/ 	.word	0x00000000
        /*0030*/ 	.short	0x0002
        /*0032*/ 	.short	0x0010
        /*0034*/ 	.byte	0x00, 0xf5, 0x21, 0x00


	//----- nvinfo : EIATTR_KPARAM_INFO
	.align		4
.L_136:
        /*0038*/ 	.byte	0x04, 0x17
        /*003a*/ 	.short	(.L_138 - .L_137)
.L_137:
        /*003c*/ 	.word	0x00000000
        /*0040*/ 	.short	0x0001
        /*0042*/ 	.short	0x0008
        /*0044*/ 	.byte	0x00, 0xf0, 0x11, 0x00


	//----- nvinfo : EIATTR_KPARAM_INFO
	.align		4
.L_138:
        /*0048*/ 	.byte	0x04, 0x17
        /*004a*/ 	.short	(.L_140 - .L_139)
.L_139:
        /*004c*/ 	.word	0x00000000
        /*0050*/ 	.short	0x0000
        /*0052*/ 	.short	0x0000
        /*0054*/ 	.byte	0x00, 0xf5, 0x21, 0x00


	//----- nvinfo : EIATTR_SPARSE_MMA_MASK
	.align		4
.L_140:
        /*0058*/ 	.byte	0x03, 0x50
        /*005a*/ 	.short	0x0000


	//----- nvinfo : EIATTR_MAXREG_COUNT
	.align		4
        /*005c*/ 	.byte	0x03, 0x1b
        /*005e*/ 	.short	0x00ff


	//----- nvinfo : EIATTR_MERCURY_ISA_VERSION
	.align		4
        /*0060*/ 	.byte	0x03, 0x5f
        /*0062*/ 	.short	0x0101


	//----- nvinfo : EIATTR_VRC_CTA_INIT_COUNT
	.align		4
        /*0064*/ 	.byte	0x02, 0x4a
	.zero		1
	.zero		1


	//----- nvinfo : EIATTR_EXIT_INSTR_OFFSETS
	.align		4
        /*0068*/ 	.byte	0x04, 0x1c
        /*006a*/ 	.short	(.L_142 - .L_141)


	//   ....[0]....
.L_141:
        /*006c*/ 	.word	0x00000080


	//   ....[1]....
        /*0070*/ 	.word	0x000005d0


	//   ....[2]....
        /*0074*/ 	.word	0x000006e0


	//   ....[3]....
        /*0078*/ 	.word	0x000007e0


	//   ....[4]....
        /*007c*/ 	.word	0x00000830


	//----- nvinfo : EIATTR_CRS_STACK_SIZE
	.align		4
.L_142:
        /*0080*/ 	.byte	0x04, 0x1e
        /*0082*/ 	.short	(.L_144 - .L_143)
.L_143:
        /*0084*/ 	.word	0x00000000


	//----- nvinfo : EIATTR_CBANK_PARAM_SIZE
	.align		4
.L_144:
        /*0088*/ 	.byte	0x03, 0x19
        /*008a*/ 	.short	0x0020


	//----- nvinfo : EIATTR_PARAM_CBANK
	.align		4
        /*008c*/ 	.byte	0x04, 0x0a
        /*008e*/ 	.short	(.L_146 - .L_145)
	.align		4
.L_145:
        /*0090*/ 	.word	index@(.nv.constant0._Z21sorted_adjacency_listPiiS_ii)
        /*0094*/ 	.short	0x0380
        /*0096*/ 	.short	0x0020


	//----- nvinfo : EIATTR_SW_WAR
	.align		4
.L_146:
        /*0098*/ 	.byte	0x04, 0x36
        /*009a*/ 	.short	(.L_148 - .L_147)
.L_147:
        /*009c*/ 	.word	0x00000008
.L_148:


//--------------------- .nv.callgraph             --------------------------
	.section	.nv.callgraph,"",@"SHT_CUDA_CALLGRAPH"
	.align	4
	.sectionentsize	8
	.align		4
        /*0000*/ 	.word	0x00000000
	.align		4
        /*0004*/ 	.word	0xffffffff
	.align		4
        /*0008*/ 	.word	0x00000000
	.align		4
        /*000c*/ 	.word	0xfffffffe
	.align		4
        /*0010*/ 	.word	0x00000000
	.align		4
        /*0014*/ 	.word	0xfffffffd
	.align		4
        /*0018*/ 	.word	0x00000000
	.align		4
        /*001c*/ 	.word	0xfffffffc


//--------------------- .nv.constant4             --------------------------
	.section	.nv.constant4,"a",@progbits
	.align	8
	.align		8
.nv.constant4:
        /*0000*/ 	.dword	_ZN34_INTERNAL_fe0d80f1_4_k_cu_1f6f6aef4cuda3std3__45__cpo5beginE
	.align		8
        /*0008*/ 	.dword	_ZN34_INTERNAL_fe0d80f1_4_k_cu_1f6f6aef4cuda3std3__45__cpo3endE
	.align		8
        /*0010*/ 	.dword	_ZN34_INTERNAL_fe0d80f1_4_k_cu_1f6f6aef4cuda3std3__45__cpo6cbeginE
	.align		8
        /*0018*/ 	.dword	_ZN34_INTERNAL_fe0d80f1_4_k_cu_1f6f6aef4cuda3std3__45__cpo4cendE
	.align		8
        /*0020*/ 	.dword	_ZN34_INTERNAL_fe0d80f1_4_k_cu_1f6f6aef4cuda3std3__45__cpo6rbeginE
	.align		8
        /*0028*/ 	.dword	_ZN34_INTERNAL_fe0d80f1_4_k_cu_1f6f6aef4cuda3std3__45__cpo4rendE
	.align		8
        /*0030*/ 	.dword	_ZN34_INTERNAL_fe0d80f1_4_k_cu_1f6f6aef4cuda3std3__45__cpo7crbeginE
	.align		8
        /*0038*/ 	.dword	_ZN34_INTERNAL_fe0d80f1_4_k_cu_1f6f6aef4cuda3std3__45__cpo5crendE
	.align		8
        /*0040*/ 	.dword	_ZN34_INTERNAL_fe0d80f1_4_k_cu_1f6f6aef4cuda3std3__436_GLOBAL__N__fe0d80f1_4_k_cu_1f6f6aef6ignoreE
	.align		8
        /*0048*/ 	.dword	_ZN34_INTERNAL_fe0d80f1_4_k_cu_1f6f6aef4cuda3std3__419piecewise_constructE
	.align		8
        /*0050*/ 	.dword	_ZN34_INTERNAL_fe0d80f1_4_k_cu_1f6f6aef4cuda3std3__48in_placeE
	.align		8
        /*0058*/ 	.dword	_ZN34_INTERNAL_fe0d80f1_4_k_cu_1f6f6aef4cuda3std3__420unreachable_sentinelE
	.align		8
        /*0060*/ 	.dword	_ZN34_INTERNAL_fe0d80f1_4_k_cu_1f6f6aef4cuda3std3__47nulloptE
	.align		8
        /*0068*/ 	.dword	_ZN34_INTERNAL_fe0d80f1_4_k_cu_1f6f6aef4cuda3std3__48unexpectE
	.align		8
        /*0070*/ 	.dword	_ZN34_INTERNAL_fe0d80f1_4_k_cu_1f6f6aef4cuda3std6ranges3__45__cpo4swapE
	.align		8
        /*0078*/ 	.dword	_ZN34_INTERNAL_fe0d80f1_4_k_cu_1f6f6aef4cuda3std6ranges3__45__cpo9iter_moveE
	.align		8
        /*0080*/ 	.dword	_ZN34_INTERNAL_fe0d80f1_4_k_cu_1f6f6aef4cuda3std6ranges3__45__cpo5beginE
	.align		8
        /*0088*/ 	.dword	_ZN34_INTERNAL_fe0d80f1_4_k_cu_1f6f6aef4cuda3std6ranges3__45__cpo3endE
	.align		8
        /*0090*/ 	.dword	_ZN34_INTERNAL_fe0d80f1_4_k_cu_1f6f6aef4cuda3std6ranges3__45__cpo6cbeginE
	.align		8
        /*0098*/ 	.dword	_ZN34_INTERNAL_fe0d80f1_4_k_cu_1f6f6aef4cuda3std6ranges3__45__cpo4cendE
	.align		8
        /*00a0*/ 	.dword	_ZN34_INTERNAL_fe0d80f1_4_k_cu_1f6f6aef4cuda3std6ranges3__45__cpo7advanceE
	.align		8
        /*00a8*/ 	.dword	_ZN34_INTERNAL_fe0d80f1_4_k_cu_1f6f6aef4cuda3std6ranges3__45__cpo9iter_swapE
	.align		8
        /*00b0*/ 	.dword	_ZN34_INTERNAL_fe0d80f1_4_k_cu_1f6f6aef4cuda3std6ranges3__45__cpo4nextE
	.align		8
        /*00b8*/ 	.dword	_ZN34_INTERNAL_fe0d80f1_4_k_cu_1f6f6aef4cuda3std6ranges3__45__cpo4prevE
	.align		8
        /*00c0*/ 	.dword	_ZN34_INTERNAL_fe0d80f1_4_k_cu_1f6f6aef4cuda3std6ranges3__45__cpo4dataE
	.align		8
        /*00c8*/ 	.dword	_ZN34_INTERNAL_fe0d80f1_4_k_cu_1f6f6aef4cuda3std6ranges3__45__cpo5cdataE
	.align		8
        /*00d0*/ 	.dword	_ZN34_INTERNAL_fe0d80f1_4_k_cu_1f6f6aef4cuda3std6ranges3__45__cpo4sizeE
	.align		8
        /*00d8*/ 	.dword	_ZN34_INTERNAL_fe0d80f1_4_k_cu_1f6f6aef4cuda3std6ranges3__45__cpo5ssizeE
	.align		8
        /*00e0*/ 	.dword	_ZN34_INTERNAL_fe0d80f1_4_k_cu_1f6f6aef4cuda3std6ranges3__45__cpo8distanceE
	.align		8
        /*00e8*/ 	.dword	_ZN34_INTERNAL_fe0d80f1_4_k_cu_1f6f6aef6thrust24THRUST_300001_SM_1000_NS8cuda_cub3parE
	.align		8
        /*00f0*/ 	.dword	_ZN34_INTERNAL_fe0d80f1_4_k_cu_1f6f6aef6thrust24THRUST_300001_SM_1000_NS8cuda_cub10par_nosyncE
	.align		8
        /*00f8*/ 	.dword	_ZN34_INTERNAL_fe0d80f1_4_k_cu_1f6f6aef6thrust24THRUST_300001_SM_1000_NS6system6detail10sequential3seqE
	.align		8
        /*0100*/ 	.dword	_ZN34_INTERNAL_fe0d80f1_4_k_cu_1f6f6aef6thrust24THRUST_300001_SM_1000_NS12placeholders2_1E
	.align		8
        /*0108*/ 	.dword	_ZN34_INTERNAL_fe0d80f1_4_k_cu_1f6f6aef6thrust24THRUST_300001_SM_1000_NS12placeholders2_2E
	.align		8
        /*0110*/ 	.dword	_ZN34_INTERNAL_fe0d80f1_4_k_cu_1f6f6aef6thrust24THRUST_300001_SM_1000_NS12placeholders2_3E
	.align		8
        /*0118*/ 	.dword	_ZN34_INTERNAL_fe0d80f1_4_k_cu_1f6f6aef6thrust24THRUST_300001_SM_1000_NS12placeholders2_4E
	.align		8
        /*0120*/ 	.dword	_ZN34_INTERNAL_fe0d80f1_4_k_cu_1f6f6aef6thrust24THRUST_300001_SM_1000_NS12placeholders2_5E
	.align		8
        /*0128*/ 	.dword	_ZN34_INTERNAL_fe0d80f1_4_k_cu_1f6f6aef6thrust24THRUST_300001_SM_1000_NS12placeholders2_6E
	.align		8
        /*0130*/ 	.dword	_ZN34_INTERNAL_fe0d80f1_4_k_cu_1f6f6aef6thrust24THRUST_300001_SM_1000_NS12placeholders2_7E
	.align		8
        /*0138*/ 	.dword	_ZN34_INTERNAL_fe0d80f1_4_k_cu_1f6f6aef6thrust24THRUST_300001_SM_1000_NS12placeholders2_8E
	.align		8
        /*0140*/ 	.dword	_ZN34_INTERNAL_fe0d80f1_4_k_cu_1f6f6aef6thrust24THRUST_300001_SM_1000_NS12placeholders2_9E
	.align		8
        /*0148*/ 	.dword	_ZN34_INTERNAL_fe0d80f1_4_k_cu_1f6f6aef6thrust24THRUST_300001_SM_1000_NS12placeholders3_10E
	.align		8
        /*0150*/ 	.dword	_ZN34_INTERNAL_fe0d80f1_4_k_cu_1f6f6aef6thrust24THRUST_300001_SM_1000_NS3seqE


//--------------------- .text._ZN3cub18CUB_300001_SM_10006detail8for_each13static_kernelINS2_12policy_hub_t12policy_500_tElN6thrust24THRUST_300001_SM_1000_NS8cuda_cub6__fill7functorINS7_6detail15normal_iteratorINS7_10device_ptrIiEEEEiEEEEvT0_T1_ --------------------------
	.section	.text._ZN3cub18CUB_300001_SM_10006detail8for_each13static_kernelINS2_12policy_hub_t12policy_500_tElN6thrust24THRUST_300001_SM_1000_NS8cuda_cub6__fill7functorINS7_6detail15normal_iteratorINS7_10device_ptrIiEEEEiEEEEvT0_T1_,"ax",@progbits
	.align	128
        .global         _ZN3cub18CUB_300001_SM_10006detail8for_each13static_kernelINS2_12policy_hub_t12policy_500_tElN6thrust24THRUST_300001_SM_1000_NS8cuda_cub6__fill7functorINS7_6detail15normal_iteratorINS7_10device_ptrIiEEEEiEEEEvT0_T1_
        .type           _ZN3cub18CUB_300001_SM_10006detail8for_each13static_kernelINS2_12policy_hub_t12policy_500_tElN6thrust24THRUST_300001_SM_1000_NS8cuda_cub6__fill7functorINS7_6detail15normal_iteratorINS7_10device_ptrIiEEEEiEEEEvT0_T1_,@function
        .size           _ZN3cub18CUB_300001_SM_10006detail8for_each13static_kernelINS2_12policy_hub_t12policy_500_tElN6thrust24THRUST_300001_SM_1000_NS8cuda_cub6__fill7functorINS7_6detail15normal_iteratorINS7_10device_ptrIiEEEEiEEEEvT0_T1_,(.L_x_64 - _ZN3cub18CUB_300001_SM_10006detail8for_each13static_kernelINS2_12policy_hub_t12policy_500_tElN6thrust24THRUST_300001_SM_1000_NS8cuda_cub6__fill7functorINS7_6detail15normal_iteratorINS7_10device_ptrIiEEEEiEEEEvT0_T1_)
        .other          _ZN3cub18CUB_300001_SM_10006detail8for_each13static_kernelINS2_12policy_hub_t12policy_500_tElN6thrust24THRUST_300001_SM_1000_NS8cuda_cub6__fill7functorINS7_6detail15normal_iteratorINS7_10device_ptrIiEEEEiEEEEvT0_T1_,@"STO_CUDA_ENTRY STV_DEFAULT"
_ZN3cub18CUB_300001_SM_10006detail8for_each13static_kernelINS2_12policy_hub_t12policy_500_tElN6thrust24THRUST_300001_SM_1000_NS8cuda_cub6__fill7functorINS7_6detail15normal_iteratorINS7_10device_ptrIiEEEEiEEEEvT0_T1_:
.text._ZN3cub18CUB_300001_SM_10006detail8for_each13static_kernelINS2_12policy_hub_t12policy_500_tElN6thrust24THRUST_300001_SM_1000_NS8cuda_cub6__fill7functorINS7_6detail15normal_iteratorINS7_10device_ptrIiEEEEiEEEEvT0_T1_:
[----:B------:R-:W-:Y:S08]  /*0000*/  LDC R1, c[0x0][0x37c] ;  /* 0x0000df00ff017b82 */ /* 0x000ff00000000800 */
[----:B------:R-:W0:Y:S01]  /*0010*/  S2UR UR4, SR_CTAID.X ;  /* 0x00000000000479c3 */ /* 0x000e220000002500 */
[----:B------:R-:W1:Y:S01]  /*0020*/  LDCU.64 UR6, c[0x0][0x380] ;  /* 0x00007000ff0677ac */ /* 0x000e620008000a00 */
[----:B------:R-:W2:Y:S01]  /*0030*/  LDCU.64 UR8, c[0x0][0x358] ;  /* 0x00006b00ff0877ac */ /* 0x000ea20008000a00 */
[----:B0-----:R-:W-:-:S04]  /*0040*/  UIMAD.WIDE.U32 UR4, UR4, 0x200, URZ ;  /* 0x00000200040478a5 */ /* 0x001fc8000f8e00ff */
[----:B-1----:R-:W-:-:S04]  /*0050*/  UIADD3 UR6, UP0, UPT, -UR4, UR6, URZ ;  /* 0x0000000604067290 */ /* 0x002fc8000ff1e1ff */
[----:B------:R-:W-:Y:S02]  /*0060*/  UIADD3.X UR7, UPT, UPT, ~UR5, UR7, URZ, UP0, !UPT ;  /* 0x0000000705077290 */ /* 0x000fe400087fe5ff */
[----:B------:R-:W-:-:S04]  /*0070*/  UISETP.GE.U32.AND UP0, UPT, UR6, 0x200, UPT ;  /* 0x000002000600788c */ /* 0x000fc8000bf06070 */
[----:B------:R-:W-:-:S09]  /*0080*/  UISETP.GE.AND.EX UP0, UPT, UR7, URZ, UPT, UP0 ;  /* 0x000000ff0700728c */ /* 0x000fd2000bf06300 */
[----:B--2---:R-:W-:Y:S05]  /*0090*/  BRA.U !UP0, `(.L_x_0) ;  /* 0x0000000108287547 */ /* 0x004fea000b800000 */
[----:B------:R-:W0:Y:S01]  /*00a0*/  S2R R0, SR_TID.X ;  /* 0x0000000000007919 */ /* 0x000e220000002100 */
[----:B------:R-:W1:Y:S01]  /*00b0*/  LDCU.64 UR6, c[0x0][0x388] ;  /* 0x00007100ff0677ac */ /* 0x000e620008000a00 */
[----:B------:R-:W2:Y:S01]  /*00c0*/  LDC R5, c[0x0][0x390] ;  /* 0x0000e400ff057b82 */ /* 0x000ea20000000800 */
[----:B0-----:R-:W-:-:S05]  /*00d0*/  IADD3 R0, P0, PT, R0, UR4, RZ ;  /* 0x0000000400007c10 */ /* 0x001fca000ff1e0ff */
[----:B------:R-:W-:Y:S01]  /*00e0*/  IMAD.X R3, RZ, RZ, UR5, P0 ;  /* 0x00000005ff037e24 */ /* 0x000fe200080e06ff */
[----:B-1----:R-:W-:-:S04]  /*00f0*/  LEA R2, P0, R0, UR6, 0x2 ;  /* 0x0000000600027c11 */ /* 0x002fc8000f8010ff */
[----:B------:R-:W-:-:S05]  /*0100*/  LEA.HI.X R3, R0, UR7, R3, 0x2, P0 ;  /* 0x0000000700037c11 */ /* 0x000fca00080f1403 */
[----:B--2---:R-:W-:Y:S04]  /*0110*/  STG.E desc[UR8][R2.64], R5 ;  /* 0x0000000502007986 */ /* 0x004fe8000c101908 */
[----:B------:R-:W-:Y:S01]  /*0120*/  STG.E desc[UR8][R2.64+0x400], R5 ;  /* 0x0004000502007986 */ /* 0x000fe2000c101908 */
[----:B------:R-:W-:Y:S05]  /*0130*/  EXIT ;  /* 0x000000000000794d */ /* 0x000fea0003800000 */
.L_x_0:
[----:B------:R-:W0:Y:S01]  /*0140*/  S2R R0, SR_TID.X ;  /* 0x0000000000007919 */ /* 0x000e220000002100 */
[----:B------:R-:W-:Y:S01]  /*0150*/  USHF.R.S32.HI UR7, URZ, 0x1f, UR6 ;  /* 0x0000001fff077899 */ /* 0x000fe20008011406 */
[----:B------:R-:W1:Y:S05]  /*0160*/  LDCU.64 UR10, c[0x0][0x388] ;  /* 0x00007100ff0a77ac */ /* 0x000e6a0008000a00 */
[----:B------:R-:W-:Y:S02]  /*0170*/  IMAD.U32 R2, RZ, RZ, UR7 ;  /* 0x00000007ff027e24 */ /* 0x000fe4000f8e00ff */
[----:B------:R-:W-:Y:S01]  /*0180*/  IMAD.U32 R4, RZ, RZ, UR7 ;  /* 0x00000007ff047e24 */ /* 0x000fe2000f8e00ff */
[----:B0-----:R-:W-:-:S04]  /*0190*/  ISETP.LT.U32.AND P0, PT, R0, UR6, PT ;  /* 0x0000000600007c0c */ /* 0x001fc8000bf01070 */
[----:B------:R-:W-:Y:S01]  /*01a0*/  ISETP.GT.AND.EX P0, PT, R2, RZ, PT, P0 ;  /* 0x000000ff0200720c */ /* 0x000fe20003f04300 */
[C---:B------:R-:W-:Y:S01]  /*01b0*/  VIADD R2, R0.reuse, 0x100 ;  /* 0x0000010000027836 */ /* 0x040fe20000000000 */
[----:B------:R-:W-:-:S04]  /*01c0*/  IADD3 R0, P2, PT, R0, UR4, RZ ;  /* 0x0000000400007c10 */ /* 0x000fc8000ff5e0ff */
[----:B------:R-:W-:Y:S01]  /*01d0*/  ISETP.LT.U32.AND P1, PT, R2, UR6, PT ;  /* 0x0000000602007c0c */ /* 0x000fe2000bf21070 */
[----:B------:R-:W-:Y:S01]  /*01e0*/  IMAD.X R3, RZ, RZ, UR5, P2 ;  /* 0x00000005ff037e24 */ /* 0x000fe200090e06ff */
[----:B-1----:R-:W-:Y:S02]  /*01f0*/  LEA R2, P2, R0, UR10, 0x2 ;  /* 0x0000000a00027c11 */ /* 0x002fe4000f8410ff */
[----:B------:R-:W-:Y:S02]  /*0200*/  ISETP.GT.AND.EX P1, PT, R4, RZ, PT, P1 ;  /* 0x000000ff0400720c */ /* 0x000fe40003f24310 */
[----:B------:R-:W-:Y:S01]  /*0210*/  LEA.HI.X R3, R0, UR11, R3, 0x2, P2 ;  /* 0x0000000b00037c11 */ /* 0x000fe200090f1403 */
[----:B------:R-:W0:Y:S04]  /*0220*/  @P0 LDC R5, c[0x0][0x390] ;  /* 0x0000e400ff050b82 */ /* 0x000e280000000800 */
[----:B0-----:R0:W-:Y:S06]  /*0230*/  @P0 STG.E desc[UR8][R2.64], R5 ;  /* 0x0000000502000986 */ /* 0x0011ec000c101908 */
[----:B------:R-:W-:Y:S05]  /*0240*/  @!P1 EXIT ;  /* 0x000000000000994d */ /* 0x000fea0003800000 */
[----:B0-----:R-:W0:Y:S02]  /*0250*/  LDC R5, c[0x0][0x390] ;  /* 0x0000e400ff057b82 */ /* 0x001e240000000800 */
[----:B0-----:R-:W-:Y:S01]  /*0260*/  STG.E desc[UR8][R2.64+0x400], R5 ;  /* 0x0004000502007986 */ /* 0x001fe2000c101908 */
[----:B------:R-:W-:Y:S05]  /*0270*/  EXIT ;  /* 0x000000000000794d */ /* 0x000fea0003800000 */
.L_x_1:
[----:B------:R-:W-:-:S00]  /*0280*/  BRA `(.L_x_1) ;  /* 0xfffffffc00fc7947 */ /* 0x000fc0000383ffff */
[----:B------:R-:W-:-:S00]  /*0290*/  NOP ;  /* 0x0000000000007918 */ /* 0x000fc00000000000 */
        /* <DEDUP_REMOVED lines=14> */
.L_x_64:


//--------------------- .text._ZN3cub18CUB_300001_SM_10006detail8for_each13static_kernelINS2_12policy_hub_t12policy_500_tEmN6thrust24THRUST_300001_SM_1000_NS8cuda_cub20__uninitialized_fill7functorINS7_10device_ptrIiEEiEEEEvT0_T1_ --------------------------
	.section	.text._ZN3cub18CUB_300001_SM_10006detail8for_each13static_kernelINS2_12policy_hub_t12policy_500_tEmN6thrust24THRUST_300001_SM_1000_NS8cuda_cub20__uninitialized_fill7functorINS7_10device_ptrIiEEiEEEEvT0_T1_,"ax",@progbits
	.align	128
        .global         _ZN3cub18CUB_300001_SM_10006detail8for_each13static_kernelINS2_12policy_hub_t12policy_500_tEmN6thrust24THRUST_300001_SM_1000_NS8cuda_cub20__uninitialized_fill7functorINS7_10device_ptrIiEEiEEEEvT0_T1_
        .type           _ZN3cub18CUB_300001_SM_10006detail8for_each13static_kernelINS2_12policy_hub_t12policy_500_tEmN6thrust24THRUST_300001_SM_1000_NS8cuda_cub20__uninitialized_fill7functorINS7_10device_ptrIiEEiEEEEvT0_T1_,@function
        .size           _ZN3cub18CUB_300001_SM_10006detail8for_each13static_kernelINS2_12policy_hub_t12policy_500_tEmN6thrust24THRUST_300001_SM_1000_NS8cuda_cub20__uninitialized_fill7functorINS7_10device_ptrIiEEiEEEEvT0_T1_,(.L_x_65 - _ZN3cub18CUB_300001_SM_10006detail8for_each13static_kernelINS2_12policy_hub_t12policy_500_tEmN6thrust24THRUST_300001_SM_1000_NS8cuda_cub20__uninitialized_fill7functorINS7_10device_ptrIiEEiEEEEvT0_T1_)
        .other          _ZN3cub18CUB_300001_SM_10006detail8for_each13static_kernelINS2_12policy_hub_t12policy_500_tEmN6thrust24THRUST_300001_SM_1000_NS8cuda_cub20__uninitialized_fill7functorINS7_10device_ptrIiEEiEEEEvT0_T1_,@"STO_CUDA_ENTRY STV_DEFAULT"
_ZN3cub18CUB_300001_SM_10006detail8for_each13static_kernelINS2_12policy_hub_t12policy_500_tEmN6thrust24THRUST_300001_SM_1000_NS8cuda_cub20__uninitialized_fill7functorINS7_10device_ptrIiEEiEEEEvT0_T1_:
.text._ZN3cub18CUB_300001_SM_10006detail8for_each13static_kernelINS2_12policy_hub_t12policy_500_tEmN6thrust24THRUST_300001_SM_1000_NS8cuda_cub20__uninitialized_fill7functorINS7_10device_ptrIiEEiEEEEvT0_T1_:
        /* <DEDUP_REMOVED lines=8> */
[----:B------:R-:W-:-:S09]  /*0080*/  UISETP.GE.U32.AND.EX UP0, UPT, UR7, URZ, UPT, UP0 ;  /* 0x000000ff0700728c */ /* 0x000fd2000bf06100 */
        /* <DEDUP_REMOVED lines=11> */
.L_x_2:
[----:B------:R-:W0:Y:S01]  /*0140*/  S2R R0, SR_TID.X ;  /* 0x0000000000007919 */ /* 0x000e220000002100 */
[----:B------:R-:W-:Y:S01]  /*0150*/  IMAD.U32 R2, RZ, RZ, UR7 ;  /* 0x00000007ff027e24 */ /* 0x000fe2000f8e00ff */
[----:B------:R-:W1:Y:S01]  /*0160*/  LDCU.64 UR10, c[0x0][0x388] ;  /* 0x00007100ff0a77ac */ /* 0x000e620008000a00 */
[----:B------:R-:W-:Y:S01]  /*0170*/  IMAD.U32 R4, RZ, RZ, UR7 ;  /* 0x00000007ff047e24 */ /* 0x000fe2000f8e00ff */
[----:B0-----:R-:W-:-:S04]  /*0180*/  ISETP.LT.U32.AND P0, PT, R0, UR6, PT ;  /* 0x0000000600007c0c */ /* 0x001fc8000bf01070 */
[----:B------:R-:W-:Y:S01]  /*0190*/  ISETP.GT.U32.AND.EX P0, PT, R2, RZ, PT, P0 ;  /* 0x000000ff0200720c */ /* 0x000fe20003f04100 */
[C---:B------:R-:W-:Y:S01]  /*01a0*/  VIADD R2, R0.reuse, 0x100 ;  /* 0x0000010000027836 */ /* 0x040fe20000000000 */
[----:B------:R-:W-:-:S04]  /*01b0*/  IADD3 R0, P2, PT, R0, UR4, RZ ;  /* 0x0000000400007c10 */ /* 0x000fc8000ff5e0ff */
[----:B------:R-:W-:Y:S01]  /*01c0*/  ISETP.LT.U32.AND P1, PT, R2, UR6, PT ;  /* 0x0000000602007c0c */ /* 0x000fe2000bf21070 */
[----:B------:R-:W-:Y:S01]  /*01d0*/  IMAD.X R3, RZ, RZ, UR5, P2 ;  /* 0x00000005ff037e24 */ /* 0x000fe200090e06ff */
[----:B-1----:R-:W-:Y:S02]  /*01e0*/  LEA R2, P2, R0, UR10, 0x2 ;  /* 0x0000000a00027c11 */ /* 0x002fe4000f8410ff */
[----:B------:R-:W-:Y:S02]  /*01f0*/  ISETP.GT.U32.AND.EX P1, PT, R4, RZ, PT, P1 ;  /* 0x000000ff0400720c */ /* 0x000fe40003f24110 */
[----:B------:R-:W-:Y:S01]  /*0200*/  LEA.HI.X R3, R0, UR11, R3, 0x2, P2 ;  /* 0x0000000b00037c11 */ /* 0x000fe200090f1403 */
[----:B------:R-:W0:Y:S04]  /*0210*/  @P0 LDC R5, c[0x0][0x390] ;  /* 0x0000e400ff050b82 */ /* 0x000e280000000800 */
[----:B0-----:R0:W-:Y:S06]  /*0220*/  @P0 STG.E desc[UR8][R2.64], R5 ;  /* 0x0000000502000986 */ /* 0x0011ec000c101908 */
[----:B------:R-:W-:Y:S05]  /*0230*/  @!P1 EXIT ;  /* 0x000000000000994d */ /* 0x000fea0003800000 */
[----:B0-----:R-:W0:Y:S02]  /*0240*/  LDC R5, c[0x0][0x390] ;  /* 0x0000e400ff057b82 */ /* 0x001e240000000800 */
[----:B0-----:R-:W-:Y:S01]  /*0250*/  STG.E desc[UR8][R2.64+0x400], R5 ;  /* 0x0004000502007986 */ /* 0x001fe2000c101908 */
[----:B------:R-:W-:Y:S05]  /*0260*/  EXIT ;  /* 0x000000000000794d */ /* 0x000fea0003800000 */
.L_x_3:
        /* <DEDUP_REMOVED lines=9> */
.L_x_65:


//--------------------- .text._ZN3cub18CUB_300001_SM_10006detail11EmptyKernelIvEEvv --------------------------
	.section	.text._ZN3cub18CUB_300001_SM_10006detail11EmptyKernelIvEEvv,"ax",@progbits
	.align	128
        .global         _ZN3cub18CUB_300001_SM_10006detail11EmptyKernelIvEEvv
        .type           _ZN3cub18CUB_300001_SM_10006detail11EmptyKernelIvEEvv,@function
        .size           _ZN3cub18CUB_300001_SM_10006detail11EmptyKernelIvEEvv,(.L_x_66 - _ZN3cub18CUB_300001_SM_10006detail11EmptyKernelIvEEvv)
        .other          _ZN3cub18CUB_300001_SM_10006detail11EmptyKernelIvEEvv,@"STO_CUDA_ENTRY STV_DEFAULT"
_ZN3cub18CUB_300001_SM_10006detail11EmptyKernelIvEEvv:
.text._ZN3cub18CUB_300001_SM_10006detail11EmptyKernelIvEEvv:
[----:B------:R-:W-:Y:S01]  /*0000*/  LDC R1, c[0x0][0x37c] ;  /* 0x0000df00ff017b82 */ /* 0x000fe20000000800 */
[----:B------:R-:W-:Y:S05]  /*0010*/  EXIT ;  /* 0x000000000000794d */ /* 0x000fea0003800000 */
.L_x_4:
        /* <DEDUP_REMOVED lines=14> */
.L_x_66:


//--------------------- .text._Z13collect_patchPiiS_S_ii --------------------------
	.section	.text._Z13collect_patchPiiS_S_ii,"ax",@progbits
	.align	128
        .global         _Z13collect_patchPiiS_S_ii
        .type           _Z13collect_patchPiiS_S_ii,@function
        .size           _Z13collect_patchPiiS_S_ii,(.L_x_67 - _Z13collect_patchPiiS_S_ii)
        .other          _Z13collect_patchPiiS_S_ii,@"STO_CUDA_ENTRY STV_DEFAULT"
_Z13collect_patchPiiS_S_ii:
.text._Z13collect_patchPiiS_S_ii:
[----:B------:R-:W-:Y:S01]  /*0000*/  LDC R1, c[0x0][0x37c] ;  /* 0x0000df00ff017b82 */ /* 0x000fe20000000800 */
[----:B------:R-:W0:Y:S07]  /*0010*/  S2R R3, SR_TID.X ;  /* 0x0000000000037919 */ /* 0x000e2e0000002100 */
[----:B------:R-:W0:Y:S01]  /*0020*/  S2UR UR6, SR_CTAID.X ;  /* 0x00000000000679c3 */ /* 0x000e220000002500 */
[----:B------:R-:W1:Y:S07]  /*0030*/  LDCU UR4, c[0x0][0x388] ;  /* 0x00007100ff0477ac */ /* 0x000e6e0008000800 */
[----:B------:R-:W0:Y:S01]  /*0040*/  LDC R4, c[0x0][0x360] ;  /* 0x0000d800ff047b82 */ /* 0x000e220000000800 */
[----:B-1----:R-:W-:-:S04]  /*0050*/  UIMAD.WIDE UR4, UR4, 0x55555556, URZ ;  /* 0x55555556040478a5 */ /* 0x002fc8000f8e02ff */
[----:B------:R-:W-:Y:S01]  /*0060*/  ULEA.HI UR5, UR5, UR5, URZ, 0x1 ;  /* 0x0000000505057291 */ /* 0x000fe2000f8f08ff */
[----:B0-----:R-:W-:-:S05]  /*0070*/  IMAD R4, R4, UR6, R3 ;  /* 0x0000000604047c24 */ /* 0x001fca000f8e0203 */
[----:B------:R-:W-:-:S13]  /*0080*/  ISETP.GE.AND P0, PT, R4, UR5, PT ;  /* 0x0000000504007c0c */ /* 0x000fda000bf06270 */
[----:B------:R-:W-:Y:S05]  /*0090*/  @P0 EXIT ;  /* 0x000000000000094d */ /* 0x000fea0003800000 */
[----:B------:R-:W0:Y:S01]  /*00a0*/  LDC.64 R8, c[0x0][0x380] ;  /* 0x0000e000ff087b82 */ /* 0x000e220000000a00 */
[----:B------:R-:W1:Y:S01]  /*00b0*/  LDCU.64 UR4, c[0x0][0x358] ;  /* 0x00006b00ff0477ac */ /* 0x000e620008000a00 */
[----:B------:R-:W-:Y:S01]  /*00c0*/  IMAD R3, R4, 0x3, RZ ;  /* 0x0000000304037824 */ /* 0x000fe200078e02ff */
[----:B------:R-:W2:Y:S03]  /*00d0*/  LDCU UR6, c[0x0][0x3a0] ;  /* 0x00007400ff0677ac */ /* 0x000ea60008000800 */
[----:B0-----:R-:W-:-:S05]  /*00e0*/  IMAD.WIDE R8, R3, 0x4, R8 ;  /* 0x0000000403087825 */ /* 0x001fca00078e0208 */
[----:B-1----:R0:W5:Y:S04]  /*00f0*/  LDG.E R6, desc[UR4][R8.64] ;  /* 0x0000000408067981 */ /* 0x002168000c1e1900 */
[----:B------:R0:W5:Y:S04]  /*0100*/  LDG.E R5, desc[UR4][R8.64+0x4] ;  /* 0x0000040408057981 */ /* 0x000168000c1e1900 */
[----:B------:R0:W5:Y:S01]  /*0110*/  LDG.E R7, desc[UR4][R8.64+0x8] ;  /* 0x0000080408077981 */ /* 0x000162000c1e1900 */
[----:B--2---:R-:W-:Y:S01]  /*0120*/  UISETP.GE.AND UP0, UPT, UR6, 0x1, UPT ;  /* 0x000000010600788c */ /* 0x004fe2000bf06270 */
[----:B------:R-:W-:Y:S01]  /*0130*/  BSSY.RECONVERGENT B1, `(.L_x_5) ;  /* 0x0000097000017945 */ /* 0x000fe20003800200 */
[----:B------:R-:W-:-:S03]  /*0140*/  HFMA2 R10, -RZ, RZ, 0, 0 ;  /* 0x00000000ff0a7431 */ /* 0x000fc600000001ff */
[----:B------:R-:W-:Y:S01]  /*0150*/  BSSY.RELIABLE B0, `(.L_x_6) ;  /* 0x000007b000007945 */ /* 0x000fe20003800100 */
[----:B------:R-:W-:Y:S02]  /*0160*/  IMAD.MOV.U32 R2, RZ, RZ, 0x2 ;  /* 0x00000002ff027424 */ /* 0x000fe400078e00ff */
[----:B------:R-:W-:Y:S02]  /*0170*/  IMAD.MOV.U32 R12, RZ, RZ, RZ ;  /* 0x000000ffff0c7224 */ /* 0x000fe400078e00ff */
[----:B------:R-:W-:Y:S01]  /*0180*/  IMAD.MOV.U32 R3, RZ, RZ, RZ ;  /* 0x000000ffff037224 */ /* 0x000fe200078e00ff */
[----:B0-----:R-:W-:Y:S06]  /*0190*/  BRA.U !UP0, `(.L_x_7) ;  /* 0x0000000508d87547 */ /* 0x001fec000b800000 */
[----:B------:R-:W0:Y:S01]  /*01a0*/  LDC.64 R10, c[0x0][0x398] ;  /* 0x0000e600ff0a7b82 */ /* 0x000e220000000a00 */
[----:B------:R-:W-:Y:S01]  /*01b0*/  BSSY.RECONVERGENT B2, `(.L_x_8) ;  /* 0x000000e000027945 */ /* 0x000fe20003800200 */
[----:B-----5:R-:W-:Y:S01]  /*01c0*/  IMAD R3, R6, UR6, RZ ;  /* 0x0000000606037c24 */ /* 0x020fe2000f8e02ff */
[----:B------:R-:W1:Y:S01]  /*01d0*/  LDCU UR7, c[0x0][0x3a0] ;  /* 0x00007400ff0777ac */ /* 0x000e620008000800 */
[----:B------:R-:W-:Y:S01]  /*01e0*/  IMAD.MOV.U32 R0, RZ, RZ, RZ ;  /* 0x000000ffff007224 */ /* 0x000fe200078e00ff */
[----:B------:R-:W2:Y:S06]  /*01f0*/  LDCU UR8, c[0x0][0x3a0] ;  /* 0x00007400ff0877ac */ /* 0x000eac0008000800 */
.L_x_10:
[----:B------:R-:W-:-:S04]  /*0200*/  IMAD.IADD R9, R3, 0x1, R0 ;  /* 0x0000000103097824 */ /* 0x000fc800078e0200 */
[----:B0-----:R-:W-:-:S06]  /*0210*/  IMAD.WIDE R8, R9, 0x4, R10 ;  /* 0x0000000409087825 */ /* 0x001fcc00078e020a */
[----:B------:R-:W3:Y:S02]  /*0220*/  LDG.E R8, desc[UR4][R8.64] ;  /* 0x0000000408087981 */ /* 0x000ee4000c1e1900 */
[----:B---3--:R-:W-:-:S13]  /*0230*/  ISETP.NE.AND P0, PT, R8, -0x1, PT ;  /* 0xffffffff0800780c */ /* 0x008fda0003f05270 */
[----:B------:R-:W-:Y:S05]  /*0240*/  @!P0 BRA `(.L_x_9) ;  /* 0x0000000000108947 */ /* 0x000fea0003800000 */
[----:B------:R-:W-:-:S05]  /*0250*/  VIADD R0, R0, 0x1 ;  /* 0x0000000100007836 */ /* 0x000fca0000000000 */
[----:B--2---:R-:W-:-:S13]  /*0260*/  ISETP.NE.AND P0, PT, R0, UR8, PT ;  /* 0x0000000800007c0c */ /* 0x004fda000bf05270 */
[----:B------:R-:W-:Y:S05]  /*0270*/  @P0 BRA `(.L_x_10) ;  /* 0xfffffffc00e00947 */ /* 0x000fea000383ffff */
[----:B-1----:R-:W-:-:S07]  /*0280*/  MOV R0, UR7 ;  /* 0x0000000700007c02 */ /* 0x002fce0008000f00 */
.L_x_9:
[----:B-12---:R-:W-:Y:S05]  /*0290*/  BSYNC.RECONVERGENT B2 ;  /* 0x0000000000027941 */ /* 0x006fea0003800200 */
.L_x_8:
[----:B------:R-:W-:Y:S01]  /*02a0*/  ISETP.NE.AND P0, PT, R0, 0x6, PT ;  /* 0x000000060000780c */ /* 0x000fe20003f05270 */
[----:B------:R-:W0:Y:S01]  /*02b0*/  LDCU UR8, c[0x0][0x3a0] ;  /* 0x00007400ff0877ac */ /* 0x000e220008000800 */
[----:B------:R-:W-:Y:S01]  /*02c0*/  BSSY.RECONVERGENT B2, `(.L_x_11) ;  /* 0x0000028000027945 */ /* 0x000fe20003800200 */
[----:B------:R-:W1:Y:S01]  /*02d0*/  LDCU UR7, c[0x0][0x3a0] ;  /* 0x00007400ff0777ac */ /* 0x000e620008000800 */
[----:B------:R-:W2:Y:S09]  /*02e0*/  LDCU UR9, c[0x0][0x3a0] ;  /* 0x00007400ff0977ac */ /* 0x000eb20008000800 */
[----:B------:R-:W-:Y:S05]  /*02f0*/  @P0 BRA `(.L_x_12) ;  /* 0x0000000000900947 */ /* 0x000fea0003800000 */
[----:B------:R-:W3:Y:S01]  /*0300*/  LDC R8, c[0x0][0x3a0] ;  /* 0x0000e800ff087b82 */ /* 0x000ee20000000800 */
[----:B------:R-:W4:Y:S01]  /*0310*/  LDCU UR6, c[0x0][0x3a0] ;  /* 0x00007400ff0677ac */ /* 0x000f220008000800 */
[----:B------:R-:W-:Y:S01]  /*0320*/  BSSY.RECONVERGENT B3, `(.L_x_13) ;  /* 0x000000d000037945 */ /* 0x000fe20003800200 */
[----:B------:R-:W-:-:S05]  /*0330*/  IMAD.MOV.U32 R0, RZ, RZ, RZ ;  /* 0x000000ffff007224 */ /* 0x000fca00078e00ff */
[----:B------:R-:W0:Y:S01]  /*0340*/  LDC.64 R12, c[0x0][0x398] ;  /* 0x0000e600ff0c7b82 */ /* 0x000e220000000a00 */
[----:B----4-:R-:W-:-:S07]  /*0350*/  IMAD R9, R5, UR6, RZ ;  /* 0x0000000605097c24 */ /* 0x010fce000f8e02ff */
.L_x_15:
[----:B------:R-:W-:-:S04]  /*0360*/  IMAD.IADD R11, R9, 0x1, R0 ;  /* 0x00000001090b7824 */ /* 0x000fc800078e0200 */
[----:B0-----:R-:W-:-:S06]  /*0370*/  IMAD.WIDE R10, R11, 0x4, R12 ;  /* 0x000000040b0a7825 */ /* 0x001fcc00078e020c */
[----:B------:R-:W4:Y:S02]  /*0380*/  LDG.E R10, desc[UR4][R10.64] ;  /* 0x000000040a0a7981 */ /* 0x000f24000c1e1900 */
[----:B----4-:R-:W-:-:S13]  /*0390*/  ISETP.NE.AND P0, PT, R10, -0x1, PT ;  /* 0xffffffff0a00780c */ /* 0x010fda0003f05270 */
[----:B------:R-:W-:Y:S05]  /*03a0*/  @!P0 BRA `(.L_x_14) ;  /* 0x0000000000108947 */ /* 0x000fea0003800000 */
[----:B------:R-:W-:-:S04]  /*03b0*/  IADD3 R0, PT, PT, R0, 0x1, RZ ;  /* 0x0000000100007810 */ /* 0x000fc80007ffe0ff */
[----:B-1----:R-:W-:-:S13]  /*03c0*/  ISETP.NE.AND P0, PT, R0, UR7, PT ;  /* 0x0000000700007c0c */ /* 0x002fda000bf05270 */
[----:B------:R-:W-:Y:S05]  /*03d0*/  @P0 BRA `(.L_x_15) ;  /* 0xfffffffc00e00947 */ /* 0x000fea000383ffff */
[----:B---3--:R-:W-:-:S07]  /*03e0*/  IMAD.MOV.U32 R0, RZ, RZ, R8 ;  /* 0x000000ffff007224 */ /* 0x008fce00078e0008 */
.L_x_14:
[----:B-12---:R-:W-:Y:S05]  /*03f0*/  BSYNC.RECONVERGENT B3 ;  /* 0x0000000000037941 */ /* 0x006fea0003800200 */
.L_x_13:
[----:B------:R-:W-:-:S13]  /*0400*/  ISETP.NE.AND P0, PT, R0, 0x6, PT ;  /* 0x000000060000780c */ /* 0x000fda0003f05270 */
[----:B------:R-:W-:Y:S05]  /*0410*/  @P0 BRA `(.L_x_12) ;  /* 0x0000000000480947 */ /* 0x000fea0003800000 */
[----:B---3--:R-:W0:Y:S01]  /*0420*/  LDC R8, c[0x0][0x3a0] ;  /* 0x0000e800ff087b82 */ /* 0x008e220000000800 */
[----:B------:R-:W1:Y:S01]  /*0430*/  LDCU UR6, c[0x0][0x3a0] ;  /* 0x00007400ff0677ac */ /* 0x000e620008000800 */
[----:B------:R-:W-:Y:S01]  /*0440*/  BSSY.RECONVERGENT B3, `(.L_x_16) ;  /* 0x000000d000037945 */ /* 0x000fe20003800200 */
[----:B------:R-:W-:-:S05]  /*0450*/  IMAD.MOV.U32 R0, RZ, RZ, RZ ;  /* 0x000000ffff007224 */ /* 0x000fca00078e00ff */
[----:B------:R-:W2:Y:S01]  /*0460*/  LDC.64 R10, c[0x0][0x398] ;  /* 0x0000e600ff0a7b82 */ /* 0x000ea20000000a00 */
[----:B-1----:R-:W-:-:S07]  /*0470*/  IMAD R13, R7, UR6, RZ ;  /* 0x00000006070d7c24 */ /* 0x002fce000f8e02ff */
.L_x_18:
[----:B------:R-:W-:-:S05]  /*0480*/  IADD3 R15, PT, PT, R13, R0, RZ ;  /* 0x000000000d0f7210 */ /* 0x000fca0007ffe0ff */
[----:B--2---:R-:W-:-:S06]  /*0490*/  IMAD.WIDE R14, R15, 0x4, R10 ;  /* 0x000000040f0e7825 */ /* 0x004fcc00078e020a */
[----:B------:R-:W2:Y:S02]  /*04a0*/  LDG.E R14, desc[UR4][R14.64] ;  /* 0x000000040e0e7981 */ /* 0x000ea4000c1e1900 */
[----:B--2---:R-:W-:-:S13]  /*04b0*/  ISETP.NE.AND P0, PT, R14, -0x1, PT ;  /* 0xffffffff0e00780c */ /* 0x004fda0003f05270 */
[----:B------:R-:W-:Y:S05]  /*04c0*/  @!P0 BRA `(.L_x_17) ;  /* 0x0000000000108947 */ /* 0x000fea0003800000 */
[----:B------:R-:W-:-:S05]  /*04d0*/  VIADD R0, R0, 0x1 ;  /* 0x0000000100007836 */ /* 0x000fca0000000000 */
[----:B------:R-:W-:-:S13]  /*04e0*/  ISETP.NE.AND P0, PT, R0, UR8, PT ;  /* 0x0000000800007c0c */ /* 0x000fda000bf05270 */
[----:B------:R-:W-:Y:S05]  /*04f0*/  @P0 BRA `(.L_x_18) ;  /* 0xfffffffc00e00947 */ /* 0x000fea000383ffff */
[----:B0-----:R-:W-:-:S07]  /*0500*/  IMAD.MOV.U32 R0, RZ, RZ, R8 ;  /* 0x000000ffff007224 */ /* 0x001fce00078e0008 */
.L_x_17:
[----:B------:R-:W-:Y:S05]  /*0510*/  BSYNC.RECONVERGENT B3 ;  /* 0x0000000000037941 */ /* 0x000fea0003800200 */
.L_x_16:
[----:B------:R-:W-:-:S13]  /*0520*/  ISETP.NE.AND P0, PT, R0, 0x6, PT ;  /* 0x000000060000780c */ /* 0x000fda0003f05270 */
[----:B------:R-:W-:Y:S05]  /*0530*/  @!P0 BRA `(.L_x_19) ;  /* 0x0000001400588947 */ /* 0x000fea0003800000 */
.L_x_12:
[----:B012---:R-:W-:Y:S05]  /*0540*/  BSYNC.RECONVERGENT B2 ;  /* 0x0000000000027941 */ /* 0x007fea0003800200 */
.L_x_11:
[----:B------:R-:W0:Y:S01]  /*0550*/  LDC R0, c[0x0][0x3a0] ;  /* 0x0000e800ff007b82 */ /* 0x000e220000000800 */
[----:B------:R-:W-:Y:S01]  /*0560*/  HFMA2 R12, -RZ, RZ, 0, 0 ;  /* 0x00000000ff0c7431 */ /* 0x000fe200000001ff */
[----:B------:R-:W-:Y:S06]  /*0570*/  BSSY.RECONVERGENT B2, `(.L_x_20) ;  /* 0x000000b000027945 */ /* 0x000fec0003800200 */
[----:B------:R-:W1:Y:S02]  /*0580*/  LDC.64 R10, c[0x0][0x398] ;  /* 0x0000e600ff0a7b82 */ /* 0x000e640000000a00 */
.L_x_22:
[----:B------:R-:W-:-:S04]  /*0590*/  IMAD.IADD R9, R3, 0x1, R12 ;  /* 0x0000000103097824 */ /* 0x000fc800078e020c */
[----:B-1-3--:R-:W-:-:S06]  /*05a0*/  IMAD.WIDE R8, R9, 0x4, R10 ;  /* 0x0000000409087825 */ /* 0x00afcc00078e020a */
[----:B------:R-:W2:Y:S02]  /*05b0*/  LDG.E R8, desc[UR4][R8.64] ;  /* 0x0000000408087981 */ /* 0x000ea4000c1e1900 */
[----:B--2---:R-:W-:-:S13]  /*05c0*/  ISETP.NE.AND P0, PT, R8, -0x1, PT ;  /* 0xffffffff0800780c */ /* 0x004fda0003f05270 */
[----:B------:R-:W-:Y:S05]  /*05d0*/  @!P0 BRA `(.L_x_21) ;  /* 0x0000000000108947 */ /* 0x000fea0003800000 */
[----:B------:R-:W-:-:S05]  /*05e0*/  VIADD R12, R12, 0x1 ;  /* 0x000000010c0c7836 */ /* 0x000fca0000000000 */
[----:B------:R-:W-:-:S13]  /*05f0*/  ISETP.NE.AND P0, PT, R12, UR9, PT ;  /* 0x000000090c007c0c */ /* 0x000fda000bf05270 */
[----:B------:R-:W-:Y:S05]  /*0600*/  @P0 BRA `(.L_x_22) ;  /* 0xfffffffc00e00947 */ /* 0x000fea000383ffff */
[----:B0-----:R-:W-:-:S07]  /*0610*/  MOV R12, R0 ;  /* 0x00000000000c7202 */ /* 0x001fce0000000f00 */
.L_x_21:
[----:B------:R-:W-:Y:S05]  /*0620*/  BSYNC.RECONVERGENT B2 ;  /* 0x0000000000027941 */ /* 0x000fea0003800200 */
.L_x_20:
[----:B------:R-:W-:Y:S01]  /*0630*/  ISETP.NE.AND P0, PT, R12, 0x6, PT ;  /* 0x000000060c00780c */ /* 0x000fe20003f05270 */
[----:B------:R-:W-:Y:S02]  /*0640*/  IMAD.MOV.U32 R3, RZ, RZ, RZ ;  /* 0x000000ffff037224 */ /* 0x000fe400078e00ff */
[----:B------:R-:W-:-:S10]  /*0650*/  IMAD.MOV.U32 R10, RZ, RZ, RZ ;  /* 0x000000ffff0a7224 */ /* 0x000fd400078e00ff */
[----:B------:R-:W-:Y:S05]  /*0660*/  @P0 BRA `(.L_x_7) ;  /* 0x0000000000a40947 */ /* 0x000fea0003800000 */
[----:B0-----:R-:W0:Y:S01]  /*0670*/  LDC R0, c[0x0][0x3a0] ;  /* 0x0000e800ff007b82 */ /* 0x001e220000000800 */
[----:B------:R-:W-:Y:S01]  /*0680*/  HFMA2 R12, -RZ, RZ, 0, 0 ;  /* 0x00000000ff0c7431 */ /* 0x000fe200000001ff */
[----:B------:R-:W-:Y:S06]  /*0690*/  BSSY.RECONVERGENT B2, `(.L_x_23) ;  /* 0x000000c000027945 */ /* 0x000fec0003800200 */
[----:B------:R-:W1:Y:S08]  /*06a0*/  LDC R11, c[0x0][0x3a0] ;  /* 0x0000e800ff0b7b82 */ /* 0x000e700000000800 */
[----:B------:R-:W2:Y:S02]  /*06b0*/  LDC.64 R8, c[0x0][0x398] ;  /* 0x0000e600ff087b82 */ /* 0x000ea40000000a00 */
.L_x_25:
[----:B-1----:R-:W-:-:S04]  /*06c0*/  IMAD R3, R5, R11, R12 ;  /* 0x0000000b05037224 */ /* 0x002fc800078e020c */
[----:B--2---:R-:W-:-:S06]  /*06d0*/  IMAD.WIDE R2, R3, 0x4, R8 ;  /* 0x0000000403027825 */ /* 0x004fcc00078e0208 */
[----:B------:R-:W2:Y:S02]  /*06e0*/  LDG.E R2, desc[UR4][R2.64] ;  /* 0x0000000402027981 */ /* 0x000ea4000c1e1900 */
[----:B--2---:R-:W-:-:S13]  /*06f0*/  ISETP.NE.AND P0, PT, R2, -0x1, PT ;  /* 0xffffffff0200780c */ /* 0x004fda0003f05270 */
[----:B------:R-:W-:Y:S05]  /*0700*/  @!P0 BRA `(.L_x_24) ;  /* 0x0000000000108947 */ /* 0x000fea0003800000 */
[----:B------:R-:W-:-:S05]  /*0710*/  VIADD R12, R12, 0x1 ;  /* 0x000000010c0c7836 */ /* 0x000fca0000000000 */
[----:B------:R-:W-:-:S13]  /*0720*/  ISETP.NE.AND P0, PT, R12, R11, PT ;  /* 0x0000000b0c00720c */ /* 0x000fda0003f05270 */
[----:B------:R-:W-:Y:S05]  /*0730*/  @P0 BRA `(.L_x_25) ;  /* 0xfffffffc00e00947 */ /* 0x000fea000383ffff */
[----:B0-----:R-:W-:-:S07]  /*0740*/  IMAD.MOV.U32 R12, RZ, RZ, R0 ;  /* 0x000000ffff0c7224 */ /* 0x001fce00078e0000 */
.L_x_24:
[----:B------:R-:W-:Y:S05]  /*0750*/  BSYNC.RECONVERGENT B2 ;  /* 0x0000000000027941 */ /* 0x000fea0003800200 */
.L_x_23:
[----:B------:R-:W-:Y:S01]  /*0760*/  ISETP.NE.AND P0, PT, R12, 0x6, PT ;  /* 0x000000060c00780c */ /* 0x000fe20003f05270 */
[----:B------:R-:W-:Y:S01]  /*0770*/  IMAD.MOV.U32 R2, RZ, RZ, -0x1 ;  /* 0xffffffffff027424 */ /* 0x000fe200078e00ff */
[----:B------:R-:W-:Y:S01]  /*0780*/  MOV R3, 0x1 ;  /* 0x0000000100037802 */ /* 0x000fe20000000f00 */
[----:B------:R-:W-:-:S10]  /*0790*/  IMAD.MOV.U32 R10, RZ, RZ, 0x4 ;  /* 0x00000004ff0a7424 */ /* 0x000fd400078e00ff */
[----:B------:R-:W-:Y:S05]  /*07a0*/  @P0 BRA `(.L_x_7) ;  /* 0x0000000000540947 */ /* 0x000fea0003800000 */
[----:B0-----:R-:W0:Y:S01]  /*07b0*/  LDC R0, c[0x0][0x3a0] ;  /* 0x0000e800ff007b82 */ /* 0x001e220000000800 */
[----:B------:R-:W-:Y:S01]  /*07c0*/  HFMA2 R12, -RZ, RZ, 0, 0 ;  /* 0x00000000ff0c7431 */ /* 0x000fe200000001ff */
[----:B------:R-:W-:Y:S06]  /*07d0*/  BSSY.RECONVERGENT B2, `(.L_x_26) ;  /* 0x000000c000027945 */ /* 0x000fec0003800200 */
[----:B------:R-:W1:Y:S08]  /*07e0*/  LDC R3, c[0x0][0x3a0] ;  /* 0x0000e800ff037b82 */ /* 0x000e700000000800 */
[----:B------:R-:W2:Y:S02]  /*07f0*/  LDC.64 R10, c[0x0][0x398] ;  /* 0x0000e600ff0a7b82 */ /* 0x000ea40000000a00 */
.L_x_28:
        /* <DEDUP_REMOVED lines=9> */
.L_x_27:
[----:B------:R-:W-:Y:S05]  /*0890*/  BSYNC.RECONVERGENT B2 ;  /* 0x0000000000027941 */ /* 0x000fea0003800200 */
.L_x_26:
[----:B------:R-:W-:Y:S02]  /*08a0*/  ISETP.NE.AND P0, PT, R12, 0x6, PT ;  /* 0x000000060c00780c */ /* 0x000fe40003f05270 */
[----:B0-----:R-:W-:-:S11]  /*08b0*/  MOV R0, 0x6 ;  /* 0x0000000600007802 */ /* 0x001fd60000000f00 */
[----:B------:R-:W-:Y:S05]  /*08c0*/  @!P0 BREAK.RELIABLE B0 ;  /* 0x0000000000008942 */ /* 0x000fea0003800100 */
[----:B------:R-:W-:Y:S05]  /*08d0*/  @!P0 BRA `(.L_x_29) ;  /* 0x0000000000708947 */ /* 0x000fea0003800000 */
[----:B------:R-:W-:Y:S02]  /*08e0*/  IMAD.MOV.U32 R3, RZ, RZ, 0x2 ;  /* 0x00000002ff037424 */ /* 0x000fe400078e00ff */
[----:B------:R-:W-:-:S07]  /*08f0*/  IMAD.MOV.U32 R10, RZ, RZ, 0x8 ;  /* 0x00000008ff0a7424 */ /* 0x000fce00078e00ff */
.L_x_7:
[----:B------:R-:W-:Y:S05]  /*0900*/  BSYNC.RELIABLE B0 ;  /* 0x0000000000007941 */ /* 0x000fea0003800100 */
.L_x_6:
[C---:B0-----:R-:W-:Y:S01]  /*0910*/  IADD3 R0, PT, PT, R3.reuse, 0x1, RZ ;  /* 0x0000000103007810 */ /* 0x041fe20007ffe0ff */
[----:B------:R-:W-:Y:S01]  /*0920*/  IMAD.IADD R2, R3, 0x1, R2 ;  /* 0x0000000103027824 */ /* 0x000fe200078e0202 */
[----:B------:R-:W-:Y:S02]  /*0930*/  ISETP.EQ.AND P6, PT, R10, RZ, PT ;  /* 0x000000ff0a00720c */ /* 0x000fe40003fc2270 */
[----:B------:R-:W-:Y:S02]  /*0940*/  ISETP.NE.AND P0, PT, R0, 0x3, PT ;  /* 0x000000030000780c */ /* 0x000fe40003f05270 */
[----:B------:R-:W-:Y:S02]  /*0950*/  SHF.L.U32 R2, R2, 0x2, RZ ;  /* 0x0000000202027819 */ /* 0x000fe400000006ff */
[----:B------:R-:W-:Y:S02]  /*0960*/  SEL R0, R0, RZ, P0 ;  /* 0x000000ff00007207 */ /* 0x000fe40000000000 */
[----:B------:R-:W-:-:S02]  /*0970*/  ISETP.EQ.AND P1, PT, R2, RZ, PT ;  /* 0x000000ff0200720c */ /* 0x000fc40003f22270 */
[----:B------:R-:W-:Y:S01]  /*0980*/  ISETP.EQ.AND P2, PT, R10, 0x4, PT ;  /* 0x000000040a00780c */ /* 0x000fe20003f42270 */
[----:B------:R-:W-:Y:S01]  /*0990*/  IMAD.SHL.U32 R0, R0, 0x4, RZ ;  /* 0x0000000400007824 */ /* 0x000fe200078e00ff */
[----:B------:R-:W-:Y:S01]  /*09a0*/  ISETP.EQ.AND P4, PT, R2, 0x4, PT ;  /* 0x000000040200780c */ /* 0x000fe20003f82270 */
[----:B-----5:R-:W-:Y:S01]  /*09b0*/  @P6 IMAD.MOV.U32 R17, RZ, RZ, R6 ;  /* 0x000000ffff116224 */ /* 0x020fe200078e0006 */
[----:B------:R-:W-:Y:S02]  /*09c0*/  ISETP.EQ.AND P3, PT, R10, 0x8, PT ;  /* 0x000000080a00780c */ /* 0x000fe40003f62270 */
[C---:B------:R-:W-:Y:S02]  /*09d0*/  ISETP.EQ.AND P0, PT, R0.reuse, RZ, PT ;  /* 0x000000ff0000720c */ /* 0x040fe40003f02270 */
[----:B------:R-:W-:Y:S02]  /*09e0*/  ISETP.EQ.AND P5, PT, R0, 0x4, PT ;  /* 0x000000040000780c */ /* 0x000fe40003fa2270 */
[----:B------:R-:W-:-:S02]  /*09f0*/  ISETP.EQ.AND P6, PT, R2, 0x8, PT ;  /* 0x000000080200780c */ /* 0x000fc40003fc2270 */
[----:B------:R-:W-:Y:S01]  /*0a00*/  @P1 MOV R3, R6 ;  /* 0x0000000600031202 */ /* 0x000fe20000000f00 */
[--C-:B------:R-:W-:Y:S02]  /*0a10*/  @P2 IMAD.MOV.U32 R17, RZ, RZ, R5.reuse ;  /* 0x000000ffff112224 */ /* 0x100fe400078e0005 */
[----:B------:R-:W-:Y:S02]  /*0a20*/  @P4 IMAD.MOV.U32 R3, RZ, RZ, R5 ;  /* 0x000000ffff034224 */ /* 0x000fe400078e0005 */
[--C-:B------:R-:W-:Y:S02]  /*0a30*/  @P3 IMAD.MOV.U32 R17, RZ, RZ, R7.reuse ;  /* 0x000000ffff113224 */ /* 0x100fe400078e0007 */
[----:B------:R-:W-:Y:S01]  /*0a40*/  @P0 IMAD.MOV.U32 R19, RZ, RZ, R6 ;  /* 0x000000ffff130224 */ /* 0x000fe200078e0006 */
[----:B------:R-:W-:Y:S01]  /*0a50*/  ISETP.EQ.AND P0, PT, R0, 0x8, PT ;  /* 0x000000080000780c */ /* 0x000fe20003f02270 */
[----:B------:R-:W-:Y:S01]  /*0a60*/  IMAD.MOV.U32 R0, RZ, RZ, R12 ;  /* 0x000000ffff007224 */ /* 0x000fe200078e000c */
[----:B------:R-:W-:Y:S01]  /*0a70*/  @P5 MOV R19, R5 ;  /* 0x0000000500135202 */ /* 0x000fe20000000f00 */
[----:B------:R-:W-:-:S10]  /*0a80*/  @P6 IMAD.MOV.U32 R3, RZ, RZ, R7 ;  /* 0x000000ffff036224 */ /* 0x000fd400078e0007 */
[----:B------:R-:W-:-:S07]  /*0a90*/  @P0 MOV R19, R7 ;  /* 0x0000000700130202 */ /* 0x000fce0000000f00 */
.L_x_29:
[----:B------:R-:W-:Y:S05]  /*0aa0*/  BSYNC.RECONVERGENT B1 ;  /* 0x0000000000017941 */ /* 0x000fea0003800200 */
.L_x_5:
[----:B------:R-:W0:Y:S08]  /*0ab0*/  LDC R14, c[0x0][0x3a0] ;  /* 0x0000e800ff0e7b82 */ /* 0x000e300000000800 */
[----:B------:R-:W1:Y:S01]  /*0ac0*/  LDC.64 R12, c[0x0][0x398] ;  /* 0x0000e600ff0c7b82 */ /* 0x000e620000000a00 */
[----:B0-----:R-:W-:-:S04]  /*0ad0*/  IMAD R9, R17, R14, RZ ;  /* 0x0000000e11097224 */ /* 0x001fc800078e02ff */
[----:B-1----:R-:W-:-:S05]  /*0ae0*/  IMAD.WIDE R8, R9, 0x4, R12 ;  /* 0x0000000409087825 */ /* 0x002fca00078e020c */
[----:B------:R-:W2:Y:S01]  /*0af0*/  LDG.E R2, desc[UR4][R8.64] ;  /* 0x0000000408027981 */ /* 0x000ea2000c1e1900 */
[----:B------:R-:W-:Y:S01]  /*0b00*/  BSSY.RECONVERGENT B1, `(.L_x_30) ;  /* 0x0000013000017945 */ /* 0x000fe20003800200 */
[----:B------:R-:W-:Y:S01]  /*0b10*/  IMAD.MOV.U32 R6, RZ, RZ, RZ ;  /* 0x000000ffff067224 */ /* 0x000fe200078e00ff */
[----:B--2---:R-:W-:-:S13]  /*0b20*/  ISETP.NE.AND P0, PT, R2, R19, PT ;  /* 0x000000130200720c */ /* 0x004fda0003f05270 */
[----:B------:R-:W-:Y:S05]  /*0b30*/  @!P0 BRA `(.L_x_31) ;  /* 0x00000000003c8947 */ /* 0x000fea0003800000 */
[----:B------:R-:W2:Y:S01]  /*0b40*/  LDG.E R2, desc[UR4][R8.64+0x4] ;  /* 0x0000040408027981 */ /* 0x000ea2000c1e1900 */
[----:B------:R-:W-:Y:S01]  /*0b50*/  HFMA2 R6, -RZ, RZ, 0, 5.9604644775390625e-08 ;  /* 0x00000001ff067431 */ /* 0x000fe200000001ff */
[----:B--2---:R-:W-:-:S13]  /*0b60*/  ISETP.NE.AND P0, PT, R2, R19, PT ;  /* 0x000000130200720c */ /* 0x004fda0003f05270 */
[----:B------:R-:W-:Y:S05]  /*0b70*/  @!P0 BRA `(.L_x_31) ;  /* 0x00000000002c8947 */ /* 0x000fea0003800000 */
[----:B------:R-:W2:Y:S01]  /*0b80*/  LDG.E R2, desc[UR4][R8.64+0x8] ;  /* 0x0000080408027981 */ /* 0x000ea2000c1e1900 */
[----:B------:R-:W-:Y:S01]  /*0b90*/  IMAD.MOV.U32 R6, RZ, RZ, 0x2 ;  /* 0x00000002ff067424 */ /* 0x000fe200078e00ff */
[----:B--2---:R-:W-:-:S13]  /*0ba0*/  ISETP.NE.AND P0, PT, R2, R19, PT ;  /* 0x000000130200720c */ /* 0x004fda0003f05270 */
[----:B------:R-:W-:Y:S05]  /*0bb0*/  @!P0 BRA `(.L_x_31) ;  /* 0x00000000001c8947 */ /* 0x000fea0003800000 */
[----:B------:R-:W2:Y:S02]  /*0bc0*/  LDG.E R2, desc[UR4][R8.64+0xc] ;  /* 0x00000c0408027981 */ /* 0x000ea4000c1e1900 */
[----:B--2---:R-:W-:-:S13]  /*0bd0*/  ISETP.NE.AND P0, PT, R2, R19, PT ;  /* 0x000000130200720c */ /* 0x004fda0003f05270 */
[----:B------:R-:W2:Y:S01]  /*0be0*/  @P0 LDG.E R2, desc[UR4][R8.64+0x10] ;  /* 0x0000100408020981 */ /* 0x000ea2000c1e1900 */
[----:B------:R-:W-:Y:S01]  /*0bf0*/  IMAD.MOV.U32 R6, RZ, RZ, 0x3 ;  /* 0x00000003ff067424 */ /* 0x000fe200078e00ff */
[----:B--2---:R-:W-:Y:S02]  /*0c00*/  @P0 ISETP.NE.AND P1, PT, R2, R19, PT ;  /* 0x000000130200020c */ /* 0x004fe40003f25270 */
[----:B------:R-:W-:-:S04]  /*0c10*/  @P0 MOV R2, 0x4 ;  /* 0x0000000400020802 */ /* 0x000fc80000000f00 */
[----:B------:R-:W-:-:S07]  /*0c20*/  @P0 SEL R6, R2, 0x5, !P1 ;  /* 0x0000000502060807 */ /* 0x000fce0004800000 */
.L_x_31:
[----:B------:R-:W-:Y:S05]  /*0c30*/  BSYNC.RECONVERGENT B1 ;  /* 0x0000000000017941 */ /* 0x000fea0003800200 */
.L_x_30:
[----:B------:R-:W-:-:S04]  /*0c40*/  IMAD R11, R19, R14, RZ ;  /* 0x0000000e130b7224 */ /* 0x000fc800078e02ff */
[----:B------:R-:W-:-:S05]  /*0c50*/  IMAD.WIDE R10, R11, 0x4, R12 ;  /* 0x000000040b0a7825 */ /* 0x000fca00078e020c */
[----:B------:R-:W2:Y:S01]  /*0c60*/  LDG.E R2, desc[UR4][R10.64] ;  /* 0x000000040a027981 */ /* 0x000ea2000c1e1900 */
[----:B------:R-:W-:Y:S01]  /*0c70*/  BSSY.RECONVERGENT B1, `(.L_x_32) ;  /* 0x0000013000017945 */ /* 0x000fe20003800200 */
[----:B--2---:R-:W-:Y:S01]  /*0c80*/  ISETP.NE.AND P0, PT, R2, R3, PT ;  /* 0x000000030200720c */ /* 0x004fe20003f05270 */
[----:B------:R-:W-:-:S12]  /*0c90*/  IMAD.MOV.U32 R2, RZ, RZ, 0x4 ;  /* 0x00000004ff027424 */ /* 0x000fd800078e00ff */
[----:B------:R-:W-:Y:S05]  /*0ca0*/  @!P0 BRA `(.L_x_33) ;  /* 0x00000000003c8947 */ /* 0x000fea0003800000 */
[----:B------:R-:W2:Y:S02]  /*0cb0*/  LDG.E R2, desc[UR4][R10.64+0x4] ;  /* 0x000004040a027981 */ /* 0x000ea4000c1e1900 */
[----:B--2---:R-:W-:Y:S01]  /*0cc0*/  ISETP.NE.AND P0, PT, R2, R3, PT ;  /* 0x000000030200720c */ /* 0x004fe20003f05270 */
[----:B------:R-:W-:-:S12]  /*0cd0*/  IMAD.MOV.U32 R2, RZ, RZ, 0x5 ;  /* 0x00000005ff027424 */ /* 0x000fd800078e00ff */
[----:B------:R-:W-:Y:S05]  /*0ce0*/  @!P0 BRA `(.L_x_33) ;  /* 0x00000000002c8947 */ /* 0x000fea0003800000 */
[----:B------:R-:W2:Y:S02]  /*0cf0*/  LDG.E R2, desc[UR4][R10.64+0x8] ;  /* 0x000008040a027981 */ /* 0x000ea4000c1e1900 */
[----:B--2---:R-:W-:Y:S01]  /*0d00*/  ISETP.NE.AND P0, PT, R2, R3, PT ;  /* 0x000000030200720c */ /* 0x004fe20003f05270 */
[----:B------:R-:W-:-:S12]  /*0d10*/  HFMA2 R2, -RZ, RZ, 0, 3.5762786865234375e-07 ;  /* 0x00000006ff027431 */ /* 0x000fd800000001ff */
[----:B------:R-:W-:Y:S05]  /*0d20*/  @!P0 BRA `(.L_x_33) ;  /* 0x00000000001c8947 */ /* 0x000fea0003800000 */
[----:B------:R-:W2:Y:S02]  /*0d30*/  LDG.E R2, desc[UR4][R10.64+0xc] ;  /* 0x00000c040a027981 */ /* 0x000ea4000c1e1900 */
[----:B--2---:R-:W-:-:S13]  /*0d40*/  ISETP.NE.AND P0, PT, R2, R3, PT ;  /* 0x000000030200720c */ /* 0x004fda0003f05270 */
[----:B------:R-:W2:Y:S01]  /*0d50*/  @P0 LDG.E R2, desc[UR4][R10.64+0x10] ;  /* 0x000010040a020981 */ /* 0x000ea2000c1e1900 */
[----:B------:R-:W-:Y:S01]  /*0d60*/  @P0 IMAD.MOV.U32 R5, RZ, RZ, 0x8 ;  /* 0x00000008ff050424 */ /* 0x000fe200078e00ff */
[----:B--2---:R-:W-:Y:S01]  /*0d70*/  @P0 ISETP.NE.AND P1, PT, R2, R3, PT ;  /* 0x000000030200020c */ /* 0x004fe20003f25270 */
[----:B------:R-:W-:-:S03]  /*0d80*/  IMAD.MOV.U32 R2, RZ, RZ, 0x7 ;  /* 0x00000007ff027424 */ /* 0x000fc600078e00ff */
[----:B------:R-:W-:-:S09]  /*0d90*/  @P0 SEL R2, R5, 0x9, !P1 ;  /* 0x0000000905020807 */ /* 0x000fd20004800000 */
.L_x_33:
[----:B------:R-:W-:Y:S05]  /*0da0*/  BSYNC.RECONVERGENT B1 ;  /* 0x0000000000017941 */ /* 0x000fea0003800200 */
.L_x_32:
[----:B------:R-:W-:-:S04]  /*0db0*/  IMAD R3, R3, R14, RZ ;  /* 0x0000000e03037224 */ /* 0x000fc800078e02ff */
[----:B------:R-:W-:-:S05]  /*0dc0*/  IMAD.WIDE R12, R3, 0x4, R12 ;  /* 0x00000004030c7825 */ /* 0x000fca00078e020c */
[----:B------:R-:W2:Y:S01]  /*0dd0*/  LDG.E R14, desc[UR4][R12.64] ;  /* 0x000000040c0e7981 */ /* 0x000ea2000c1e1900 */
[----:B------:R-:W-:Y:S01]  /*0de0*/  BSSY.RECONVERGENT B1, `(.L_x_34) ;  /* 0x0000014000017945 */ /* 0x000fe20003800200 */
[----:B------:R-:W-:Y:S02]  /*0df0*/  MOV R3, 0x2 ;  /* 0x0000000200037802 */ /* 0x000fe40000000f00 */
[----:B--2---:R-:W-:-:S13]  /*0e00*/  ISETP.NE.AND P0, PT, R14, R17, PT ;  /* 0x000000110e00720c */ /* 0x004fda0003f05270 */
[----:B------:R-:W-:Y:S05]  /*0e10*/  @!P0 BRA `(.L_x_35) ;  /* 0x0000000000408947 */ /* 0x000fea0003800000 */
[----:B------:R-:W2:Y:S01]  /*0e20*/  LDG.E R14, desc[UR4][R12.64+0x4] ;  /* 0x000004040c0e7981 */ /* 0x000ea2000c1e1900 */
[----:B------:R-:W-:Y:S01]  /*0e30*/  IMAD.MOV.U32 R3, RZ, RZ, 0x3 ;  /* 0x00000003ff037424 */ /* 0x000fe200078e00ff */
[----:B--2---:R-:W-:-:S13]  /*0e40*/  ISETP.NE.AND P0, PT, R14, R17, PT ;  /* 0x000000110e00720c */ /* 0x004fda0003f05270 */
[----:B------:R-:W-:Y:S05]  /*0e50*/  @!P0 BRA `(.L_x_35) ;  /* 0x0000000000308947 */ /* 0x000fea0003800000 */
[----:B------:R-:W2:Y:S01]  /*0e60*/  LDG.E R14, desc[UR4][R12.64+0x8] ;  /* 0x000008040c0e7981 */ /* 0x000ea2000c1e1900 */
[----:B------:R-:W-:Y:S01]  /*0e70*/  IMAD.MOV.U32 R3, RZ, RZ, 0x4 ;  /* 0x00000004ff037424 */ /* 0x000fe200078e00ff */
[----:B--2---:R-:W-:-:S13]  /*0e80*/  ISETP.NE.AND P0, PT, R14, R17, PT ;  /* 0x000000110e00720c */ /* 0x004fda0003f05270 */
[----:B------:R-:W-:Y:S05]  /*0e90*/  @!P0 BRA `(.L_x_35) ;  /* 0x0000000000208947 */ /* 0x000fea0003800000 */
[----:B------:R-:W2:Y:S01]  /*0ea0*/  LDG.E R14, desc[UR4][R12.64+0xc] ;  /* 0x00000c040c0e7981 */ /* 0x000ea2000c1e1900 */
[----:B------:R-:W-:Y:S01]  /*0eb0*/  HFMA2 R3, -RZ, RZ, 0, 2.98023223876953125e-07 ;  /* 0x00000005ff037431 */ /* 0x000fe200000001ff */
[----:B--2---:R-:W-:-:S13]  /*0ec0*/  ISETP.NE.AND P0, PT, R14, R17, PT ;  /* 0x000000110e00720c */ /* 0x004fda0003f05270 */
[----:B------:R-:W-:Y:S05]  /*0ed0*/  @!P0 BRA `(.L_x_35) ;  /* 0x0000000000108947 */ /* 0x000fea0003800000 */
[----:B------:R-:W2:Y:S01]  /*0ee0*/  LDG.E R14, desc[UR4][R12.64+0x10] ;  /* 0x000010040c0e7981 */ /* 0x000ea2000c1e1900 */
[----:B------:R-:W-:Y:S01]  /*0ef0*/  IMAD.MOV.U32 R3, RZ, RZ, 0x6 ;  /* 0x00000006ff037424 */ /* 0x000fe200078e00ff */
[----:B--2---:R-:W-:-:S04]  /*0f00*/  ISETP.NE.AND P0, PT, R14, R17, PT ;  /* 0x000000110e00720c */ /* 0x004fc80003f05270 */
[----:B------:R-:W-:-:S09]  /*0f10*/  SEL R3, R3, 0x7, !P0 ;  /* 0x0000000703037807 */ /* 0x000fd20004000000 */
.L_x_35:
[----:B------:R-:W-:Y:S05]  /*0f20*/  BSYNC.RECONVERGENT B1 ;  /* 0x0000000000017941 */ /* 0x000fea0003800200 */
.L_x_34:
[----:B------:R-:W0:Y:S01]  /*0f30*/  LDC.64 R14, c[0x0][0x390] ;  /* 0x0000e400ff0e7b82 */ /* 0x000e220000000a00 */
[----:B------:R-:W1:Y:S01]  /*0f40*/  LDCU UR6, c[0x0][0x3a4] ;  /* 0x00007480ff0677ac */ /* 0x000e620008000800 */
[----:B------:R-:W-:Y:S01]  /*0f50*/  ISETP.GE.AND P0, PT, R0, 0x2, PT ;  /* 0x000000020000780c */ /* 0x000fe20003f06270 */
[----:B------:R-:W-:Y:S01]  /*0f60*/  BSSY.RECONVERGENT B1, `(.L_x_36) ;  /* 0x000008f000017945 */ /* 0x000fe20003800200 */
[----:B-1----:R-:W-:-:S04]  /*0f70*/  IMAD R5, R4, UR6, RZ ;  /* 0x0000000604057c24 */ /* 0x002fc8000f8e02ff */
[----:B0-----:R-:W-:-:S05]  /*0f80*/  IMAD.WIDE R14, R5, 0x4, R14 ;  /* 0x00000004050e7825 */ /* 0x001fca00078e020e */
[----:B------:R0:W-:Y:S04]  /*0f90*/  STG.E desc[UR4][R14.64], R17 ;  /* 0x000000110e007986 */ /* 0x0001e8000c101904 */
[----:B------:R0:W-:Y:S01]  /*0fa0*/  STG.E desc[UR4][R14.64+0x4], R19 ;  /* 0x000004130e007986 */ /* 0x0001e2000c101904 */
[----:B------:R-:W-:Y:S05]  /*0fb0*/  @!P0 BRA `(.L_x_37) ;  /* 0x0000000800248947 */ /* 0x000fea0003800000 */
[C---:B------:R-:W-:Y:S01]  /*0fc0*/  LOP3.LUT R4, R0.reuse, 0x3, RZ, 0xc0, !PT ;  /* 0x0000000300047812 */ /* 0x040fe200078ec0ff */
[----:B------:R-:W-:Y:S01]  /*0fd0*/  VIADD R5, R0, 0xfffffffe ;  /* 0xfffffffe00057836 */ /* 0x000fe20000000000 */
[----:B------:R-:W-:Y:S01]  /*0fe0*/  BSSY.RECONVERGENT B2, `(.L_x_38) ;  /* 0x000002b000027945 */ /* 0x000fe20003800200 */
[----:B------:R-:W-:Y:S02]  /*0ff0*/  MOV R25, R0 ;  /* 0x0000000000197202 */ /* 0x000fe40000000f00 */
[----:B------:R-:W-:Y:S02]  /*1000*/  ISETP.NE.AND P0, PT, R4, 0x1, PT ;  /* 0x000000010400780c */ /* 0x000fe40003f05270 */
[----:B------:R-:W-:-:S11]  /*1010*/  ISETP.GE.U32.AND P2, PT, R5, 0x3, PT ;  /* 0x000000030500780c */ /* 0x000fd60003f46070 */
[----:B------:R-:W-:Y:S05]  /*1020*/  @!P0 BRA `(.L_x_39) ;  /* 0x0000000000988947 */ /* 0x000fea0003800000 */
[-C--:B------:R-:W-:Y:S02]  /*1030*/  IABS R7, R0.reuse ;  /* 0x0000000000077213 */ /* 0x080fe40000000000 */
[C---:B------:R-:W-:Y:S02]  /*1040*/  IADD3 R4, PT, PT, R0.reuse, -0x1, RZ ;  /* 0xffffffff00047810 */ /* 0x040fe40007ffe0ff */
[----:B------:R-:W1:Y:S01]  /*1050*/  I2F.RP R5, R7 ;  /* 0x0000000700057306 */ /* 0x000e620000209400 */
[----:B------:R-:W-:Y:S02]  /*1060*/  ISETP.NE.AND P3, PT, R0, RZ, PT ;  /* 0x000000ff0000720c */ /* 0x000fe40003f65270 */
[----:B------:R-:W-:Y:S02]  /*1070*/  LOP3.LUT R4, R4, 0x3, RZ, 0xc0, !PT ;  /* 0x0000000304047812 */ /* 0x000fe400078ec0ff */
[-C--:B------:R-:W-:Y:S02]  /*1080*/  MOV R25, R0.reuse ;  /* 0x0000000000197202 */ /* 0x080fe40000000f00 */
[----:B------:R-:W-:Y:S01]  /*1090*/  LOP3.LUT R20, RZ, R0, RZ, 0x33, !PT ;  /* 0x00000000ff147212 */ /* 0x000fe200078e33ff */
[----:B------:R-:W-:Y:S01]  /*10a0*/  IMAD.MOV R21, RZ, RZ, -R4 ;  /* 0x000000ffff157224 */ /* 0x000fe200078e0a04 */
[----:B-1----:R-:W1:Y:S02]  /*10b0*/  MUFU.RCP R5, R5 ;  /* 0x0000000500057308 */ /* 0x002e640000001000 */
[----:B-1----:R-:W-:-:S06]  /*10c0*/  VIADD R16, R5, 0xffffffe ;  /* 0x0ffffffe05107836 */ /* 0x002fcc0000000000 */
[----:B0-----:R-:W0:Y:S02]  /*10d0*/  F2I.FTZ.U32.TRUNC.NTZ R19, R16 ;  /* 0x0000001000137305 */ /* 0x001e24000021f000 */
[----:B0-----:R-:W-:-:S04]  /*10e0*/  IMAD.MOV R18, RZ, RZ, -R19 ;  /* 0x000000ffff127224 */ /* 0x001fc800078e0a13 */
[----:B------:R-:W-:Y:S02]  /*10f0*/  IMAD R17, R18, R7, RZ ;  /* 0x0000000712117224 */ /* 0x000fe400078e02ff */
[----:B------:R-:W-:-:S04]  /*1100*/  IMAD.MOV.U32 R18, RZ, RZ, RZ ;  /* 0x000000ffff127224 */ /* 0x000fc800078e00ff */
[----:B------:R-:W-:-:S04]  /*1110*/  IMAD.HI.U32 R18, R19, R17, R18 ;  /* 0x0000001113127227 */ /* 0x000fc800078e0012 */
[----:B------:R-:W-:-:S07]  /*1120*/  IMAD.MOV.U32 R19, RZ, RZ, R6 ;  /* 0x000000ffff137224 */ /* 0x000fce00078e0006 */
.L_x_40:
[----:B------:R-:W-:Y:S01]  /*1130*/  VIADD R19, R19, 0x1 ;  /* 0x0000000113137836 */ /* 0x000fe20000000000 */
[----:B------:R-:W-:-:S04]  /*1140*/  IABS R4, R0 ;  /* 0x0000000000047213 */ /* 0x000fc80000000000 */
[----:B-1----:R-:W-:Y:S02]  /*1150*/  IABS R5, R19 ;  /* 0x0000001300057213 */ /* 0x002fe40000000000 */
[----:B------:R-:W-:Y:S02]  /*1160*/  IADD3 R16, PT, PT, RZ, -R4, RZ ;  /* 0x80000004ff107210 */ /* 0x000fe40007ffe0ff */
[----:B------:R-:W-:Y:S01]  /*1170*/  ISETP.GE.AND P1, PT, R19, RZ, PT ;  /* 0x000000ff1300720c */ /* 0x000fe20003f26270 */
[----:B------:R-:W-:-:S04]  /*1180*/  IMAD.HI.U32 R4, R18, R5, RZ ;  /* 0x0000000512047227 */ /* 0x000fc800078e00ff */
[----:B------:R-:W-:Y:S01]  /*1190*/  IMAD R4, R4, R16, R5 ;  /* 0x0000001004047224 */ /* 0x000fe200078e0205 */
[----:B------:R-:W-:-:S04]  /*11a0*/  IABS R5, R0 ;  /* 0x0000000000057213 */ /* 0x000fc80000000000 */
[----:B------:R-:W-:-:S13]  /*11b0*/  ISETP.GT.U32.AND P0, PT, R7, R4, PT ;  /* 0x000000040700720c */ /* 0x000fda0003f04070 */
[----:B------:R-:W-:-:S05]  /*11c0*/  @!P0 IMAD.IADD R4, R4, 0x1, -R5 ;  /* 0x0000000104048824 */ /* 0x000fca00078e0a05 */
[----:B------:R-:W-:-:S13]  /*11d0*/  ISETP.GT.U32.AND P0, PT, R7, R4, PT ;  /* 0x000000040700720c */ /* 0x000fda0003f04070 */
[----:B------:R-:W-:-:S05]  /*11e0*/  @!P0 IMAD.IADD R4, R4, 0x1, -R5 ;  /* 0x0000000104048824 */ /* 0x000fca00078e0a05 */
[----:B------:R-:W-:-:S04]  /*11f0*/  @!P1 IADD3 R4, PT, PT, -R4, RZ, RZ ;  /* 0x000000ff04049210 */ /* 0x000fc80007ffe1ff */
[----:B------:R-:W-:-:S05]  /*1200*/  SEL R5, R20, R4, !P3 ;  /* 0x0000000414057207 */ /* 0x000fca0005800000 */
[----:B------:R-:W-:-:S06]  /*1210*/  IMAD.WIDE R4, R5, 0x4, R8 ;  /* 0x0000000405047825 */ /* 0x000fcc00078e0208 */
[----:B------:R-:W2:Y:S01]  /*1220*/  LDG.E R5, desc[UR4][R4.64] ;  /* 0x0000000404057981 */ /* 0x000ea2000c1e1900 */
[----:B------:R-:W-:-:S04]  /*1230*/  IMAD.WIDE R16, R25, 0x4, R14 ;  /* 0x0000000419107825 */ /* 0x000fc800078e020e */
[----:B------:R-:W-:Y:S02]  /*1240*/  VIADD R21, R21, 0x1 ;  /* 0x0000000115157836 */ /* 0x000fe40000000000 */
[----:B------:R-:W-:-:S03]  /*1250*/  VIADD R25, R25, 0xffffffff ;  /* 0xffffffff19197836 */ /* 0x000fc60000000000 */
[----:B------:R-:W-:Y:S01]  /*1260*/  ISETP.NE.AND P0, PT, R21, RZ, PT ;  /* 0x000000ff1500720c */ /* 0x000fe20003f05270 */
[----:B--2---:R1:W-:-:S12]  /*1270*/  STG.E desc[UR4][R16.64], R5 ;  /* 0x0000000510007986 */ /* 0x0043d8000c101904 */
[----:B------:R-:W-:Y:S05]  /*1280*/  @P0 BRA `(.L_x_40) ;  /* 0xfffffffc00a80947 */ /* 0x000fea000383ffff */
.L_x_39:
[----:B------:R-:W-:Y:S05]  /*1290*/  BSYNC.RECONVERGENT B2 ;  /* 0x0000000000027941 */ /* 0x000fea0003800200 */
.L_x_38:
[----:B------:R-:W-:Y:S05]  /*12a0*/  @!P2 BRA `(.L_x_37) ;  /* 0x000000040068a947 */ /* 0x000fea0003800000 */
[----:B-1----:R-:W-:Y:S02]  /*12b0*/  IABS R5, R0 ;  /* 0x0000000000057213 */ /* 0x002fe40000000000 */
[----:B------:R-:W-:Y:S02]  /*12c0*/  IADD3 R16, P1, PT, R14, -0x4, RZ ;  /* 0xfffffffc0e107810 */ /* 0x000fe40007f3e0ff */
[----:B------:R-:W1:Y:S01]  /*12d0*/  I2F.RP R18, R5 ;  /* 0x0000000500127306 */ /* 0x000e620000209400 */
[----:B------:R-:W-:-:S07]  /*12e0*/  ISETP.NE.AND P0, PT, R0, RZ, PT ;  /* 0x000000ff0000720c */ /* 0x000fce0003f05270 */
[----:B-1----:R-:W0:Y:S02]  /*12f0*/  MUFU.RCP R18, R18 ;  /* 0x0000001200127308 */ /* 0x002e240000001000 */
[----:B0-----:R-:W-:-:S06]  /*1300*/  IADD3 R19, PT, PT, R18, 0xffffffe, RZ ;  /* 0x0ffffffe12137810 */ /* 0x001fcc0007ffe0ff */
[----:B------:R-:W0:Y:S02]  /*1310*/  F2I.FTZ.U32.TRUNC.NTZ R7, R19 ;  /* 0x0000001300077305 */ /* 0x000e24000021f000 */
[----:B0-----:R-:W-:-:S04]  /*1320*/  IMAD.MOV R4, RZ, RZ, -R7 ;  /* 0x000000ffff047224 */ /* 0x001fc800078e0a07 */
[----:B------:R-:W-:Y:S01]  /*1330*/  IMAD R17, R4, R5, RZ ;  /* 0x0000000504117224 */ /* 0x000fe200078e02ff */
[----:B------:R-:W-:Y:S01]  /*1340*/  IADD3 R4, PT, PT, -R25, R6, R0 ;  /* 0x0000000619047210 */ /* 0x000fe20007ffe100 */
[----:B------:R-:W-:-:S03]  /*1350*/  IMAD.MOV.U32 R6, RZ, RZ, RZ ;  /* 0x000000ffff067224 */ /* 0x000fc600078e00ff */
[----:B------:R-:W-:Y:S01]  /*1360*/  IADD3 R4, PT, PT, R4, 0x4, RZ ;  /* 0x0000000404047810 */ /* 0x000fe20007ffe0ff */
[----:B------:R-:W-:Y:S01]  /*1370*/  IMAD.HI.U32 R6, R7, R17, R6 ;  /* 0x0000001107067227 */ /* 0x000fe200078e0006 */
[----:B------:R-:W-:Y:S02]  /*1380*/  LOP3.LUT R7, RZ, R0, RZ, 0x33, !PT ;  /* 0x00000000ff077212 */ /* 0x000fe400078e33ff */
[----:B------:R-:W-:-:S07]  /*1390*/  IADD3.X R17, PT, PT, R15, -0x1, RZ, P1, !PT ;  /* 0xffffffff0f117810 */ /* 0x000fce0000ffe4ff */
.L_x_41:
[-C--:B------:R-:W-:Y:S01]  /*13a0*/  IABS R26, R0.reuse ;  /* 0x00000000001a7213 */ /* 0x080fe20000000000 */
[----:B------:R-:W-:Y:S01]  /*13b0*/  VIADD R20, R4, 0xfffffffd ;  /* 0xfffffffd04147836 */ /* 0x000fe20000000000 */
[----:B--2---:R-:W-:Y:S02]  /*13c0*/  IABS R18, R0 ;  /* 0x0000000000127213 */ /* 0x004fe40000000000 */
[----:B------:R-:W0:Y:S02]  /*13d0*/  I2F.RP R22, R26 ;  /* 0x0000001a00167306 */ /* 0x000e240000209400 */
[----:B------:R-:W-:Y:S01]  /*13e0*/  IABS R19, R20 ;  /* 0x0000001400137213 */ /* 0x000fe20000000000 */
[----:B------:R-:W-:Y:S01]  /*13f0*/  IMAD.MOV R24, RZ, RZ, -R18 ;  /* 0x000000ffff187224 */ /* 0x000fe200078e0a12 */
[----:B------:R-:W-:Y:S02]  /*1400*/  ISETP.GE.AND P4, PT, R20, RZ, PT ;  /* 0x000000ff1400720c */ /* 0x000fe40003f86270 */
[----:B------:R-:W-:Y:S01]  /*1410*/  LOP3.LUT R20, RZ, R0, RZ, 0x33, !PT ;  /* 0x00000000ff147212 */ /* 0x000fe200078e33ff */
[----:B------:R-:W-:-:S04]  /*1420*/  IMAD.HI.U32 R21, R6, R19, RZ ;  /* 0x0000001306157227 */ /* 0x000fc800078e00ff */
[----:B------:R-:W-:Y:S01]  /*1430*/  IMAD R21, R21, R24, R19 ;  /* 0x0000001815157224 */ /* 0x000fe200078e0213 */
[----:B0-----:R-:W0:Y:S04]  /*1440*/  MUFU.RCP R22, R22 ;  /* 0x0000001600167308 */ /* 0x001e280000001000 */
[----:B------:R-:W-:-:S13]  /*1450*/  ISETP.GT.U32.AND P1, PT, R5, R21, PT ;  /* 0x000000150500720c */ /* 0x000fda0003f24070 */
[----:B------:R-:W-:Y:S01]  /*1460*/  @!P1 IMAD.IADD R21, R21, 0x1, -R26 ;  /* 0x0000000115159824 */ /* 0x000fe200078e0a1a */
[----:B0-----:R-:W-:-:S04]  /*1470*/  IADD3 R18, PT, PT, R22, 0xffffffe, RZ ;  /* 0x0ffffffe16127810 */ /* 0x001fc80007ffe0ff */
[----:B------:R-:W-:Y:S01]  /*1480*/  ISETP.GT.U32.AND P2, PT, R5, R21, PT ;  /* 0x000000150500720c */ /* 0x000fe20003f44070 */
[----:B------:R0:W1:Y:S02]  /*1490*/  F2I.FTZ.U32.TRUNC.NTZ R19, R18 ;  /* 0x0000001200137305 */ /* 0x000064000021f000 */
[----:B0-----:R-:W-:-:S10]  /*14a0*/  HFMA2 R18, -RZ, RZ, 0, 0 ;  /* 0x00000000ff127431 */ /* 0x001fd400000001ff */
[----:B------:R-:W-:Y:S02]  /*14b0*/  @!P2 IADD3 R21, PT, PT, R21, -R26, RZ ;  /* 0x8000001a1515a210 */ /* 0x000fe40007ffe0ff */
[----:B------:R-:W-:Y:S01]  /*14c0*/  ISETP.NE.AND P2, PT, R0, RZ, PT ;  /* 0x000000ff0000720c */ /* 0x000fe20003f45270 */
[----:B-1----:R-:W-:-:S04]  /*14d0*/  IMAD.MOV R27, RZ, RZ, -R19 ;  /* 0x000000ffff1b7224 */ /* 0x002fc800078e0a13 */
[----:B------:R-:W-:-:S04]  /*14e0*/  IMAD R27, R27, R26, RZ ;  /* 0x0000001a1b1b7224 */ /* 0x000fc800078e02ff */
[----:B------:R-:W-:-:S04]  /*14f0*/  IMAD.HI.U32 R27, R19, R27, R18 ;  /* 0x0000001b131b7227 */ /* 0x000fc800078e0012 */
[C---:B------:R-:W-:Y:S02]  /*1500*/  VIADD R19, R4.reuse, 0xfffffffe ;  /* 0xfffffffe04137836 */ /* 0x040fe40000000000 */
[----:B------:R-:W-:-:S03]  /*1510*/  VIADD R18, R4, 0xffffffff ;  /* 0xffffffff04127836 */ /* 0x000fc60000000000 */
[----:B------:R-:W-:Y:S02]  /*1520*/  ISETP.GE.AND P1, PT, R19, RZ, PT ;  /* 0x000000ff1300720c */ /* 0x000fe40003f26270 */
[----:B------:R-:W-:Y:S02]  /*1530*/  IABS R19, R19 ;  /* 0x0000001300137213 */ /* 0x000fe40000000000 */
[----:B------:R-:W-:Y:S02]  /*1540*/  ISETP.GE.AND P3, PT, R18, RZ, PT ;  /* 0x000000ff1200720c */ /* 0x000fe40003f66270 */
[----:B------:R-:W-:Y:S01]  /*1550*/  IABS R22, R18 ;  /* 0x0000001200167213 */ /* 0x000fe20000000000 */
[----:B------:R-:W-:Y:S02]  /*1560*/  IMAD.MOV.U32 R18, RZ, RZ, R19 ;  /* 0x000000ffff127224 */ /* 0x000fe400078e0013 */
[----:B------:R-:W-:Y:S02]  /*1570*/  IMAD.MOV.U32 R19, RZ, RZ, R21 ;  /* 0x000000ffff137224 */ /* 0x000fe400078e0015 */
[----:B------:R-:W-:-:S03]  /*1580*/  IMAD.HI.U32 R21, R27, R18, RZ ;  /* 0x000000121b157227 */ /* 0x000fc600078e00ff */
[----:B------:R-:W-:Y:S01]  /*1590*/  @!P4 IADD3 R19, PT, PT, -R19, RZ, RZ ;  /* 0x000000ff1313c210 */ /* 0x000fe20007ffe1ff */
[----:B------:R-:W-:Y:S02]  /*15a0*/  IMAD R21, R21, R24, R18 ;  /* 0x0000001815157224 */ /* 0x000fe400078e0212 */
[----:B------:R-:W-:Y:S01]  /*15b0*/  IMAD.HI.U32 R23, R27, R22, RZ ;  /* 0x000000161b177227 */ /* 0x000fe200078e00ff */
[----:B------:R-:W-:Y:S02]  /*15c0*/  SEL R19, R20, R19, !P2 ;  /* 0x0000001314137207 */ /* 0x000fe40005000000 */
[----:B------:R-:W-:Y:S01]  /*15d0*/  ISETP.GT.U32.AND P4, PT, R26, R21, PT ;  /* 0x000000151a00720c */ /* 0x000fe20003f84070 */
[----:B------:R-:W-:Y:S02]  /*15e0*/  IMAD R23, R23, R24, R22 ;  /* 0x0000001817177224 */ /* 0x000fe400078e0216 */
[----:B------:R-:W-:-:S05]  /*15f0*/  IMAD.WIDE R18, R19, 0x4, R8 ;  /* 0x0000000413127825 */ /* 0x000fca00078e0208 */
[----:B------:R0:W2:Y:S01]  /*1600*/  LDG.E R29, desc[UR4][R18.64] ;  /* 0x00000004121d7981 */ /* 0x0000a2000c1e1900 */
[----:B------:R-:W-:-:S04]  /*1610*/  ISETP.GT.U32.AND P5, PT, R26, R23, PT ;  /* 0x000000171a00720c */ /* 0x000fc80003fa4070 */
[----:B------:R-:W-:-:S05]  /*1620*/  @!P4 IMAD.IADD R21, R21, 0x1, -R26 ;  /* 0x000000011515c824 */ /* 0x000fca00078e0a1a */
[----:B------:R-:W-:Y:S01]  /*1630*/  ISETP.GT.U32.AND P4, PT, R26, R21, PT ;  /* 0x000000151a00720c */ /* 0x000fe20003f84070 */
[----:B0-----:R-:W-:-:S04]  /*1640*/  IMAD.WIDE R18, R25, 0x4, R16 ;  /* 0x0000000419127825 */ /* 0x001fc800078e0210 */
[----:B------:R-:W-:-:S05]  /*1650*/  @!P5 IMAD.IADD R23, R23, 0x1, -R26 ;  /* 0x000000011717d824 */ /* 0x000fca00078e0a1a */
[----:B------:R-:W-:-:S03]  /*1660*/  ISETP.GT.U32.AND P5, PT, R26, R23, PT ;  /* 0x000000171a00720c */ /* 0x000fc60003fa4070 */
[----:B------:R-:W-:-:S05]  /*1670*/  @!P4 IADD3 R21, PT, PT, R21, -R26, RZ ;  /* 0x8000001a1515c210 */ /* 0x000fca0007ffe0ff */
[----:B------:R-:W-:-:S05]  /*1680*/  @!P1 IMAD.MOV R21, RZ, RZ, -R21 ;  /* 0x000000ffff159224 */ /* 0x000fca00078e0a15 */
[----:B------:R-:W-:Y:S01]  /*1690*/  @!P5 IMAD.IADD R23, R23, 0x1, -R26 ;  /* 0x000000011717d824 */ /* 0x000fe200078e0a1a */
[----:B------:R-:W-:-:S04]  /*16a0*/  SEL R21, R20, R21, !P2 ;  /* 0x0000001514157207 */ /* 0x000fc80005000000 */
[----:B------:R-:W-:-:S04]  /*16b0*/  @!P3 IADD3 R23, PT, PT, -R23, RZ, RZ ;  /* 0x000000ff1717b210 */ /* 0x000fc80007ffe1ff */
[----:B------:R-:W-:Y:S01]  /*16c0*/  SEL R23, R20, R23, !P2 ;  /* 0x0000001714177207 */ /* 0x000fe20005000000 */
[--C-:B------:R-:W-:Y:S01]  /*16d0*/  IMAD.WIDE R20, R21, 0x4, R8.reuse ;  /* 0x0000000415147825 */ /* 0x100fe200078e0208 */
[----:B--2---:R-:W-:Y:S05]  /*16e0*/  STG.E desc[UR4][R18.64+0x4], R29 ;  /* 0x0000041d12007986 */ /* 0x004fea000c101904 */
[----:B------:R-:W2:Y:S01]  /*16f0*/  LDG.E R21, desc[UR4][R20.64] ;  /* 0x0000000414157981 */ /* 0x000ea2000c1e1900 */
[----:B------:R-:W-:Y:S01]  /*1700*/  IMAD.WIDE R22, R23, 0x4, R8 ;  /* 0x0000000417167825 */ /* 0x000fe200078e0208 */
[----:B------:R-:W-:-:S05]  /*1710*/  IABS R28, R4 ;  /* 0x00000004001c7213 */ /* 0x000fca0000000000 */
[----:B------:R-:W-:-:S04]  /*1720*/  IMAD.HI.U32 R27, R27, R28, RZ ;  /* 0x0000001c1b1b7227 */ /* 0x000fc800078e00ff */
[----:B------:R-:W-:-:S05]  /*1730*/  IMAD R27, R27, R24, R28 ;  /* 0x000000181b1b7224 */ /* 0x000fca00078e021c */
[----:B------:R-:W-:Y:S02]  /*1740*/  ISETP.GT.U32.AND P1, PT, R26, R27, PT ;  /* 0x0000001b1a00720c */ /* 0x000fe40003f24070 */
[----:B------:R-:W-:-:S11]  /*1750*/  ISETP.GE.AND P2, PT, R4, RZ, PT ;  /* 0x000000ff0400720c */ /* 0x000fd60003f46270 */
[----:B------:R-:W-:Y:S01]  /*1760*/  @!P1 IMAD.IADD R27, R27, 0x1, -R26 ;  /* 0x000000011b1b9824 */ /* 0x000fe200078e0a1a */
[----:B--2---:R0:W-:Y:S04]  /*1770*/  STG.E desc[UR4][R18.64], R21 ;  /* 0x0000001512007986 */ /* 0x0041e8000c101904 */
[----:B------:R-:W2:Y:S01]  /*1780*/  LDG.E R23, desc[UR4][R22.64] ;  /* 0x0000000416177981 */ /* 0x000ea2000c1e1900 */
[----:B------:R-:W-:-:S13]  /*1790*/  ISETP.GT.U32.AND P1, PT, R26, R27, PT ;  /* 0x0000001b1a00720c */ /* 0x000fda0003f24070 */
[----:B------:R-:W-:-:S05]  /*17a0*/  @!P1 IMAD.IADD R27, R27, 0x1, -R26 ;  /* 0x000000011b1b9824 */ /* 0x000fca00078e0a1a */
[----:B------:R-:W-:-:S04]  /*17b0*/  @!P2 IADD3 R27, PT, PT, -R27, RZ, RZ ;  /* 0x000000ff1b1ba210 */ /* 0x000fc80007ffe1ff */
[----:B0-----:R-:W-:-:S05]  /*17c0*/  SEL R21, R7, R27, !P0 ;  /* 0x0000001b07157207 */ /* 0x001fca0004000000 */
[----:B------:R-:W-:Y:S01]  /*17d0*/  IMAD.WIDE R20, R21, 0x4, R8 ;  /* 0x0000000415147825 */ /* 0x000fe200078e0208 */
[----:B--2---:R2:W-:Y:S05]  /*17e0*/  STG.E desc[UR4][R18.64+-0x4], R23 ;  /* 0xfffffc1712007986 */ /* 0x0045ea000c101904 */
[----:B------:R-:W3:Y:S01]  /*17f0*/  LDG.E R21, desc[UR4][R20.64] ;  /* 0x0000000414157981 */ /* 0x000ee2000c1e1900 */
[C---:B------:R-:W-:Y:S01]  /*1800*/  ISETP.GT.AND P1, PT, R25.reuse, 0x5, PT ;  /* 0x000000051900780c */ /* 0x040fe20003f24270 */
[----:B------:R-:W-:Y:S02]  /*1810*/  VIADD R25, R25, 0xfffffffc ;  /* 0xfffffffc19197836 */ /* 0x000fe40000000000 */
[----:B------:R-:W-:Y:S01]  /*1820*/  VIADD R4, R4, 0x4 ;  /* 0x0000000404047836 */ /* 0x000fe20000000000 */
[----:B---3--:R2:W-:Y:S09]  /*1830*/  STG.E desc[UR4][R18.64+-0x8], R21 ;  /* 0xfffff81512007986 */ /* 0x0085f2000c101904 */
[----:B------:R-:W-:Y:S05]  /*1840*/  @P1 BRA `(.L_x_41) ;  /* 0xfffffff800d41947 */ /* 0x000fea000383ffff */
.L_x_37:
[----:B------:R-:W-:Y:S05]  /*1850*/  BSYNC.RECONVERGENT B1 ;  /* 0x0000000000017941 */ /* 0x000fea0003800200 */
.L_x_36:
[----:B------:R-:W-:-:S04]  /*1860*/  IMAD.HI.U32 R4, R3, 0x2aaaaaab, RZ ;  /* 0x2aaaaaab03047827 */ /* 0x000fc800078e00ff */
[----:B-1----:R-:W-:-:S05]  /*1870*/  IMAD R5, R4, -0x6, R3 ;  /* 0xfffffffa04057824 */ /* 0x002fca00078e0203 */
[----:B------:R-:W-:-:S04]  /*1880*/  LEA R4, P0, R5, R12, 0x2 ;  /* 0x0000000c05047211 */ /* 0x000fc800078010ff */
[----:B------:R-:W-:-:S05]  /*1890*/  IADD3.X R5, PT, PT, RZ, R13, RZ, P0, !PT ;  /* 0x0000000dff057210 */ /* 0x000fca00007fe4ff */
[----:B------:R-:W3:Y:S01]  /*18a0*/  LDG.E R9, desc[UR4][R4.64] ;  /* 0x0000000404097981 */ /* 0x000ee2000c1e1900 */
[----:B------:R-:W-:-:S04]  /*18b0*/  IMAD.HI.U32 R7, R2, 0x2aaaaaab, RZ ;  /* 0x2aaaaaab02077827 */ /* 0x000fc800078e00ff */
[----:B------:R-:W-:Y:S02]  /*18c0*/  IMAD R7, R7, -0x6, R2 ;  /* 0xfffffffa07077824 */ /* 0x000fe400078e0202 */
[----:B0-----:R-:W-:-:S03]  /*18d0*/  IMAD.WIDE R14, R0, 0x4, R14 ;  /* 0x00000004000e7825 */ /* 0x001fc600078e020e */
[----:B------:R-:W-:-:S05]  /*18e0*/  LEA R6, P0, R7, R10, 0x2 ;  /* 0x0000000a07067211 */ /* 0x000fca00078010ff */
[----:B------:R-:W-:Y:S02]  /*18f0*/  IMAD.X R7, RZ, RZ, R11, P0 ;  /* 0x000000ffff077224 */ /* 0x000fe400000e060b */
[----:B------:R-:W-:-:S04]  /*1900*/  VIADD R2, R2, 0xffffffff ;  /* 0xffffffff02027836 */ /* 0x000fc80000000000 */
[----:B------:R-:W-:Y:S01]  /*1910*/  IMAD.HI.U32 R0, R2, -0x55555555, RZ ;  /* 0xaaaaaaab02007827 */ /* 0x000fe200078e00ff */
[----:B---3--:R0:W-:Y:S04]  /*1920*/  STG.E desc[UR4][R14.64+0x4], R9 ;  /* 0x000004090e007986 */ /* 0x0081e8000c101904 */
[----:B------:R-:W3:Y:S01]  /*1930*/  LDG.E R17, desc[UR4][R6.64] ;  /* 0x0000000406117981 */ /* 0x000ee2000c1e1900 */
[----:B--2---:R-:W-:-:S05]  /*1940*/  SHF.R.U32.HI R19, RZ, 0x2, R0 ;  /* 0x00000002ff137819 */ /* 0x004fca0000011600 */
[----:B------:R-:W-:-:S05]  /*1950*/  IMAD R19, R19, -0x6, R2 ;  /* 0xfffffffa13137824 */ /* 0x000fca00078e0202 */
[----:B------:R-:W-:-:S04]  /*1960*/  LEA R4, P0, R19, R10, 0x2 ;  /* 0x0000000a13047211 */ /* 0x000fc800078010ff */
[----:B------:R-:W-:Y:S01]  /*1970*/  IADD3.X R5, PT, PT, RZ, R11, RZ, P0, !PT ;  /* 0x0000000bff057210 */ /* 0x000fe200007fe4ff */
[----:B------:R-:W-:Y:S01]  /*1980*/  VIADD R0, R3, 0x1 ;  /* 0x0000000103007836 */ /* 0x000fe20000000000 */
[----:B---3--:R-:W-:Y:S04]  /*1990*/  STG.E desc[UR4][R14.64+0x8], R17 ;  /* 0x000008110e007986 */ /* 0x008fe8000c101904 */
[----:B------:R-:W2:Y:S01]  /*19a0*/  LDG.E R5, desc[UR4][R4.64] ;  /* 0x0000000404057981 */ /* 0x000ea2000c1e1900 */
[----:B0-----:R-:W-:-:S04]  /*19b0*/  IMAD.HI.U32 R9, R0, 0x2aaaaaab, RZ ;  /* 0x2aaaaaab00097827 */ /* 0x001fc800078e00ff */
[----:B------:R-:W-:-:S05]  /*19c0*/  IMAD R9, R9, -0x6, R0 ;  /* 0xfffffffa09097824 */ /* 0x000fca00078e0200 */
[----:B------:R-:W-:-:S05]  /*19d0*/  LEA R6, P0, R9, R12, 0x2 ;  /* 0x0000000c09067211 */ /* 0x000fca00078010ff */
[----:B------:R-:W-:Y:S01]  /*19e0*/  IMAD.X R7, RZ, RZ, R13, P0 ;  /* 0x000000ffff077224 */ /* 0x000fe200000e060d */
[----:B------:R-:W-:Y:S01]  /*19f0*/  IADD3 R3, PT, PT, R3, 0x2, RZ ;  /* 0x0000000203037810 */ /* 0x000fe20007ffe0ff */
[----:B--2---:R-:W-:Y:S04]  /*1a00*/  STG.E desc[UR4][R14.64+0xc], R5 ;  /* 0x00000c050e007986 */ /* 0x004fe8000c101904 */
[----:B------:R-:W2:Y:S01]  /*1a10*/  LDG.E R7, desc[UR4][R6.64] ;  /* 0x0000000406077981 */ /* 0x000ea2000c1e1900 */
[----:B------:R-:W-:-:S04]  /*1a20*/  IMAD.HI.U32 R0, R3, 0x2aaaaaab, RZ ;  /* 0x2aaaaaab03007827 */ /* 0x000fc800078e00ff */
[----:B------:R-:W-:-:S05]  /*1a30*/  IMAD R3, R0, -0x6, R3 ;  /* 0xfffffffa00037824 */ /* 0x000fca00078e0203 */
[----:B------:R-:W-:-:S05]  /*1a40*/  LEA R2, P0, R3, R12, 0x2 ;  /* 0x0000000c03027211 */ /* 0x000fca00078010ff */
[----:B------:R-:W-:Y:S01]  /*1a50*/  IMAD.X R3, RZ, RZ, R13, P0 ;  /* 0x000000ffff037224 */ /* 0x000fe200000e060d */
[----:B--2---:R-:W-:Y:S05]  /*1a60*/  STG.E desc[UR4][R14.64+0x10], R7 ;  /* 0x000010070e007986 */ /* 0x004fea000c101904 */
[----:B------:R-:W2:Y:S04]  /*1a70*/  LDG.E R3, desc[UR4][R2.64] ;  /* 0x0000000402037981 */ /* 0x000ea8000c1e1900 */
[----:B--2---:R-:W-:Y:S01]  /*1a80*/  STG.E desc[UR4][R14.64+0x14], R3 ;  /* 0x000014030e007986 */ /* 0x004fe2000c101904 */
[----:B------:R-:W-:Y:S05]  /*1a90*/  EXIT ;  /* 0x000000000000794d */ /* 0x000fea0003800000 */
.L_x_19:
[----:B------:R-:W-:-:S05]  /*1aa0*/  IMAD.WIDE R2, R3, 0x4, R10 ;  /* 0x0000000403027825 */ /* 0x000fca00078e020a */
[----:B------:R-:W2:Y:S01]  /*1ab0*/  LDG.E R0, desc[UR4][R2.64] ;  /* 0x0000000402007981 */ /* 0x000ea2000c1e1900 */
[----:B------:R-:W-:Y:S01]  /*1ac0*/  BSSY.RECONVERGENT B3, `(.L_x_42) ;  /* 0x0000013000037945 */ /* 0x000fe20003800200 */
[----:B------:R-:W-:Y:S01]  /*1ad0*/  IMAD.MOV.U32 R15, RZ, RZ, 0x4 ;  /* 0x00000004ff0f7424 */ /* 0x000fe200078e00ff */
[----:B--2---:R-:W-:-:S13]  /*1ae0*/  ISETP.NE.AND P0, PT, R0, R5, PT ;  /* 0x000000050000720c */ /* 0x004fda0003f05270 */
[----:B------:R-:W-:Y:S05]  /*1af0*/  @!P0 BRA `(.L_x_43) ;  /* 0x00000000003c8947 */ /* 0x000fea0003800000 */
[----:B------:R-:W2:Y:S01]  /*1b00*/  LDG.E R0, desc[UR4][R2.64+0x4] ;  /* 0x0000040402007981 */ /* 0x000ea2000c1e1900 */
[----:B------:R-:W-:Y:S02]  /*1b10*/  MOV R15, 0x5 ;  /* 0x00000005000f7802 */ /* 0x000fe40000000f00 */
        /* <DEDUP_REMOVED lines=13> */
.L_x_43:
[----:B------:R-:W-:Y:S05]  /*1bf0*/  BSYNC.RECONVERGENT B3 ;  /* 0x0000000000037941 */ /* 0x000fea0003800200 */
.L_x_42:
[----:B0-----:R-:W-:-:S05]  /*1c00*/  IMAD.WIDE R8, R9, 0x4, R10 ;  /* 0x0000000409087825 */ /* 0x001fca00078e020a */
        /* <DEDUP_REMOVED lines=11> */
[----:B------:R-:W-:-:S12]  /*1cc0*/  HFMA2 R0, -RZ, RZ, 0, 2.98023223876953125e-07 ;  /* 0x00000005ff007431 */ /* 0x000fd800000001ff */
        /* <DEDUP_REMOVED lines=8> */
.L_x_45:
[----:B------:R-:W-:Y:S05]  /*1d50*/  BSYNC.RECONVERGENT B3 ;  /* 0x0000000000037941 */ /* 0x000fea0003800200 */
.L_x_44:
        /* <DEDUP_REMOVED lines=17> */
[----:B------:R-:W-:Y:S02]  /*1e70*/  HFMA2 R14, -RZ, RZ, 0, 4.17232513427734375e-07 ;  /* 0x00000007ff0e7431 */ /* 0x000fe400000001ff */
[----:B------:R-:W-:Y:S01]  /*1e80*/  @P0 IMAD.MOV.U32 R12, RZ, RZ, 0x8 ;  /* 0x00000008ff0c0424 */ /* 0x000fe200078e00ff */
[----:B--2---:R-:W-:-:S04]  /*1e90*/  @P0 ISETP.NE.AND P1, PT, R13, R6, PT ;  /* 0x000000060d00020c */ /* 0x004fc80003f25270 */
[----:B------:R-:W-:-:S09]  /*1ea0*/  @P0 SEL R14, R12, 0x9, !P1 ;  /* 0x000000090c0e0807 */ /* 0x000fd20004800000 */
.L_x_47:
[----:B------:R-:W-:Y:S05]  /*1eb0*/  BSYNC.RECONVERGENT B3 ;  /* 0x0000000000037941 */ /* 0x000fea0003800200 */
.L_x_46:
[C---:B------:R-:W-:Y:S01]  /*1ec0*/  IMAD.HI.U32 R12, R15.reuse, 0x2aaaaaab, RZ ;  /* 0x2aaaaaab0f0c7827 */ /* 0x040fe200078e00ff */
[----:B------:R-:W-:Y:S01]  /*1ed0*/  IADD3 R18, PT, PT, R15, -0x1, RZ ;  /* 0xffffffff0f127810 */ /* 0x000fe20007ffe0ff */
[----:B------:R-:W0:Y:S02]  /*1ee0*/  LDCU UR6, c[0x0][0x3a4] ;  /* 0x00007480ff0677ac */ /* 0x000e240008000800 */
[----:B------:R-:W-:Y:S02]  /*1ef0*/  IMAD R17, R12, -0x6, R15 ;  /* 0xfffffffa0c117824 */ /* 0x000fe400078e020f */
[----:B------:R-:W1:Y:S03]  /*1f00*/  LDC.64 R12, c[0x0][0x390] ;  /* 0x0000e400ff0c7b82 */ /* 0x000e660000000a00 */
[----:B------:R-:W-:-:S05]  /*1f10*/  LEA R16, P0, R17, R2, 0x2 ;  /* 0x0000000211107211 */ /* 0x000fca00078010ff */
[----:B------:R-:W-:-:S05]  /*1f20*/  IMAD.X R17, RZ, RZ, R3, P0 ;  /* 0x000000ffff117224 */ /* 0x000fca00000e0603 */
[----:B------:R-:W2:Y:S01]  /*1f30*/  LDG.E R21, desc[UR4][R16.64] ;  /* 0x0000000410157981 */ /* 0x000ea2000c1e1900 */
[----:B------:R-:W-:-:S04]  /*1f40*/  IMAD.HI.U32 R19, R18, -0x55555555, RZ ;  /* 0xaaaaaaab12137827 */ /* 0x000fc800078e00ff */
[----:B0-----:R-:W-:Y:S01]  /*1f50*/  IMAD R23, R4, UR6, RZ ;  /* 0x0000000604177c24 */ /* 0x001fe2000f8e02ff */
[----:B------:R-:W-:-:S05]  /*1f60*/  SHF.R.U32.HI R19, RZ, 0x2, R19 ;  /* 0x00000002ff137819 */ /* 0x000fca0000011613 */
[----:B------:R-:W-:Y:S02]  /*1f70*/  IMAD R19, R19, -0x6, R18 ;  /* 0xfffffffa13137824 */ /* 0x000fe400078e0212 */
[----:B-1----:R-:W-:-:S03]  /*1f80*/  IMAD.WIDE R12, R23, 0x4, R12 ;  /* 0x00000004170c7825 */ /* 0x002fc600078e020c */
[----:B------:R-:W-:-:S05]  /*1f90*/  LEA R18, P0, R19, R2, 0x2 ;  /* 0x0000000213127211 */ /* 0x000fca00078010ff */
[----:B------:R-:W-:Y:S01]  /*1fa0*/  IMAD.X R19, RZ, RZ, R3, P0 ;  /* 0x000000ffff137224 */ /* 0x000fe200000e0603 */
[----:B--2---:R-:W-:Y:S05]  /*1fb0*/  STG.E desc[UR4][R12.64], R21 ;  /* 0x000000150c007986 */ /* 0x004fea000c101904 */
[----:B------:R-:W2:Y:S01]  /*1fc0*/  LDG.E R19, desc[UR4][R18.64] ;  /* 0x0000000412137981 */ /* 0x000ea2000c1e1900 */
[----:B------:R-:W-:-:S04]  /*1fd0*/  VIADD R4, R15, 0x1 ;  /* 0x000000010f047836 */ /* 0x000fc80000000000 */
[----:B------:R-:W-:-:S04]  /*1fe0*/  IMAD.HI.U32 R17, R4, 0x2aaaaaab, RZ ;  /* 0x2aaaaaab04117827 */ /* 0x000fc800078e00ff */
[----:B------:R-:W-:-:S05]  /*1ff0*/  IMAD R17, R17, -0x6, R4 ;  /* 0xfffffffa11117824 */ /* 0x000fca00078e0204 */
[----:B------:R-:W-:-:S04]  /*2000*/  LEA R16, P0, R17, R2, 0x2 ;  /* 0x0000000211107211 */ /* 0x000fc800078010ff */
[----:B------:R-:W-:Y:S01]  /*2010*/  IADD3.X R17, PT, PT, RZ, R3, RZ, P0, !PT ;  /* 0x00000003ff117210 */ /* 0x000fe200007fe4ff */
[----:B------:R-:W-:-:S04]  /*2020*/  VIADD R15, R15, 0xfffffffe ;  /* 0xfffffffe0f0f7836 */ /* 0x000fc80000000000 */
[----:B------:R-:W-:Y:S01]  /*2030*/  IMAD.HI.U32 R4, R15, -0x55555555, RZ ;  /* 0xaaaaaaab0f047827 */ /* 0x000fe200078e00ff */
[----:B--2---:R0:W-:Y:S04]  /*2040*/  STG.E desc[UR4][R12.64+0x4], R19 ;  /* 0x000004130c007986 */ /* 0x0041e8000c101904 */
[----:B------:R-:W2:Y:S01]  /*2050*/  LDG.E R23, desc[UR4][R16.64] ;  /* 0x0000000410177981 */ /* 0x000ea2000c1e1900 */
[----:B------:R-:W-:-:S03]  /*2060*/  SHF.R.U32.HI R4, RZ, 0x2, R4 ;  /* 0x00000002ff047819 */ /* 0x000fc60000011604 */
[----:B------:R-:W-:Y:S02]  /*2070*/  STG.E desc[UR4][R12.64+0xc], R6 ;  /* 0x00000c060c007986 */ /* 0x000fe4000c101904 */
[----:B------:R-:W-:-:S05]  /*2080*/  IMAD R15, R4, -0x6, R15 ;  /* 0xfffffffa040f7824 */ /* 0x000fca00078e020f */
[----:B------:R-:W-:-:S05]  /*2090*/  LEA R2, P0, R15, R2, 0x2 ;  /* 0x000000020f027211 */ /* 0x000fca00078010ff */
[----:B------:R-:W-:Y:S01]  /*20a0*/  IMAD.X R3, RZ, RZ, R3, P0 ;  /* 0x000000ffff037224 */ /* 0x000fe200000e0603 */
[----:B--2---:R-:W-:Y:S05]  /*20b0*/  STG.E desc[UR4][R12.64+0x8], R23 ;  /* 0x000008170c007986 */ /* 0x004fea000c101904 */
[----:B------:R-:W2:Y:S01]  /*20c0*/  LDG.E R3, desc[UR4][R2.64] ;  /* 0x0000000402037981 */ /* 0x000ea2000c1e1900 */
[----:B------:R-:W-:-:S04]  /*20d0*/  IMAD.HI.U32 R15, R0, 0x2aaaaaab, RZ ;  /* 0x2aaaaaab000f7827 */ /* 0x000fc800078e00ff */
[----:B------:R-:W-:-:S05]  /*20e0*/  IMAD R15, R15, -0x6, R0 ;  /* 0xfffffffa0f0f7824 */ /* 0x000fca00078e0200 */
[----:B------:R-:W-:-:S04]  /*20f0*/  LEA R16, P0, R15, R8, 0x2 ;  /* 0x000000080f107211 */ /* 0x000fc800078010ff */
[----:B------:R-:W-:Y:S01]  /*2100*/  IADD3.X R17, PT, PT, RZ, R9, RZ, P0, !PT ;  /* 0x00000009ff117210 */ /* 0x000fe200007fe4ff */
[----:B------:R-:W-:Y:S01]  /*2110*/  IMAD.HI.U32 R15, R14, 0x2aaaaaab, RZ ;  /* 0x2aaaaaab0e0f7827 */ /* 0x000fe200078e00ff */
[----:B--2---:R1:W-:Y:S04]  /*2120*/  STG.E desc[UR4][R12.64+0x10], R3 ;  /* 0x000010030c007986 */ /* 0x0043e8000c101904 */
[----:B------:R-:W2:Y:S01]  /*2130*/  LDG.E R17, desc[UR4][R16.64] ;  /* 0x0000000410117981 */ /* 0x000ea2000c1e1900 */
[----:B------:R-:W-:-:S03]  /*2140*/  IMAD R15, R15, -0x6, R14 ;  /* 0xfffffffa0f0f7824 */ /* 0x000fc600078e020e */
[----:B------:R3:W-:Y:S02]  /*2150*/  STG.E desc[UR4][R12.64+0x18], R5 ;  /* 0x000018050c007986 */ /* 0x0007e4000c101904 */
[----:B------:R-:W-:Y:S02]  /*2160*/  LEA R18, P0, R15, R10, 0x2 ;  /* 0x0000000a0f127211 */ /* 0x000fe400078010ff */
[----:B------:R-:W-:Y:S03]  /*2170*/  STG.E desc[UR4][R12.64+0x1c], R7 ;  /* 0x00001c070c007986 */ /* 0x000fe6000c101904 */
[----:B0-----:R-:W-:Y:S02]  /*2180*/  IMAD.X R19, RZ, RZ, R11, P0 ;  /* 0x000000ffff137224 */ /* 0x001fe400000e060b */
[----:B------:R-:W-:Y:S01]  /*2190*/  VIADD R0, R0, 0x1 ;  /* 0x0000000100007836 */ /* 0x000fe20000000000 */
[----:B--2---:R-:W-:Y:S04]  /*21a0*/  STG.E desc[UR4][R12.64+0x14], R17 ;  /* 0x000014110c007986 */ /* 0x004fe8000c101904 */
[----:B------:R-:W2:Y:S01]  /*21b0*/  LDG.E R19, desc[UR4][R18.64] ;  /* 0x0000000412137981 */ /* 0x000ea2000c1e1900 */
[----:B-1----:R-:W-:-:S04]  /*21c0*/  IMAD.HI.U32 R3, R0, 0x2aaaaaab, RZ ;  /* 0x2aaaaaab00037827 */ /* 0x002fc800078e00ff */
[----:B------:R-:W-:-:S05]  /*21d0*/  IMAD R3, R3, -0x6, R0 ;  /* 0xfffffffa03037824 */ /* 0x000fca00078e0200 */
[----:B------:R-:W-:-:S04]  /*21e0*/  LEA R2, P0, R3, R8, 0x2 ;  /* 0x0000000803027211 */ /* 0x000fc800078010ff */
[----:B------:R-:W-:Y:S01]  /*21f0*/  IADD3.X R3, PT, PT, RZ, R9, RZ, P0, !PT ;  /* 0x00000009ff037210 */ /* 0x000fe200007fe4ff */
[----:B------:R-:W-:-:S04]  /*2200*/  VIADD R0, R14, 0xfffffffe ;  /* 0xfffffffe0e007836 */ /* 0x000fc80000000000 */
[----:B------:R-:W-:Y:S01]  /*2210*/  IMAD.HI.U32 R4, R0, -0x55555555, RZ ;  /* 0xaaaaaaab00047827 */ /* 0x000fe200078e00ff */
[----:B--2---:R-:W-:Y:S04]  /*2220*/  STG.E desc[UR4][R12.64+0x20], R19 ;  /* 0x000020130c007986 */ /* 0x004fe8000c101904 */
[----:B------:R-:W2:Y:S01]  /*2230*/  LDG.E R9, desc[UR4][R2.64] ;  /* 0x0000000402097981 */ /* 0x000ea2000c1e1900 */
[----:B---3--:R-:W-:-:S05]  /*2240*/  SHF.R.U32.HI R5, RZ, 0x2, R4 ;  /* 0x00000002ff057819 */ /* 0x008fca0000011604 */
[----:B------:R-:W-:-:S05]  /*2250*/  IMAD R5, R5, -0x6, R0 ;  /* 0xfffffffa05057824 */ /* 0x000fca00078e0200 */
[----:B------:R-:W-:-:S05]  /*2260*/  LEA R4, P0, R5, R10, 0x2 ;  /* 0x0000000a05047211 */ /* 0x000fca00078010ff */
[----:B------:R-:W-:Y:S01]  /*2270*/  IMAD.X R5, RZ, RZ, R11, P0 ;  /* 0x000000ffff057224 */ /* 0x000fe200000e060b */
[----:B------:R-:W-:-:S05]  /*2280*/  IADD3 R14, PT, PT, R14, -0x1, RZ ;  /* 0xffffffff0e0e7810 */ /* 0x000fca0007ffe0ff */
[----:B------:R-:W-:Y:S01]  /*2290*/  IMAD.HI.U32 R0, R14, -0x55555555, RZ ;  /* 0xaaaaaaab0e007827 */ /* 0x000fe200078e00ff */
[----:B--2---:R-:W-:Y:S04]  /*22a0*/  STG.E desc[UR4][R12.64+0x24], R9 ;  /* 0x000024090c007986 */ /* 0x004fe8000c101904 */
[----:B------:R-:W2:Y:S01]  /*22b0*/  LDG.E R5, desc[UR4][R4.64] ;  /* 0x0000000404057981 */ /* 0x000ea2000c1e1900 */
[----:B------:R-:W-:-:S05]  /*22c0*/  SHF.R.U32.HI R3, RZ, 0x2, R0 ;  /* 0x00000002ff037819 */ /* 0x000fca0000011600 */
[----:B------:R-:W-:-:S05]  /*22d0*/  IMAD R3, R3, -0x6, R14 ;  /* 0xfffffffa03037824 */ /* 0x000fca00078e020e */
[----:B------:R-:W-:-:S05]  /*22e0*/  LEA R2, P0, R3, R10, 0x2 ;  /* 0x0000000a03027211 */ /* 0x000fca00078010ff */
[----:B------:R-:W-:Y:S01]  /*22f0*/  IMAD.X R3, RZ, RZ, R11, P0 ;  /* 0x000000ffff037224 */ /* 0x000fe200000e060b */
[----:B--2---:R-:W-:Y:S05]  /*2300*/  STG.E desc[UR4][R12.64+0x28], R5 ;  /* 0x000028050c007986 */ /* 0x004fea000c101904 */
[----:B------:R-:W2:Y:S04]  /*2310*/  LDG.E R3, desc[UR4][R2.64] ;  /* 0x0000000402037981 */ /* 0x000ea8000c1e1900 */
[----:B--2---:R-:W-:Y:S01]  /*2320*/  STG.E desc[UR4][R12.64+0x2c], R3 ;  /* 0x00002c030c007986 */ /* 0x004fe2000c101904 */
[----:B------:R-:W-:Y:S05]  /*2330*/  EXIT ;  /* 0x000000000000794d */ /* 0x000fea0003800000 */
.L_x_48:
        /* <DEDUP_REMOVED lines=12> */
.L_x_67:


//--------------------- .text._Z21sorted_adjacency_listPiiS_ii --------------------------
	.section	.text._Z21sorted_adjacency_listPiiS_ii,"ax",@progbits
	.align	128
        .global         _Z21sorted_adjacency_listPiiS_ii
        .type           _Z21sorted_adjacency_listPiiS_ii,@function
        .size           _Z21sorted_adjacency_listPiiS_ii,(.L_x_68 - _Z21sorted_adjacency_listPiiS_ii)
        .other          _Z21sorted_adjacency_listPiiS_ii,@"STO_CUDA_ENTRY STV_DEFAULT"
_Z21sorted_adjacency_listPiiS_ii:
.text._Z21sorted_adjacency_listPiiS_ii:
[----:B------:R-:W0:Y:S01]  /*0000*/  LDC R1, c[0x0][0x37c] ;  /* 0x0000df00ff017b82 */ /* 0x000e220000000800 */
[----:B------:R-:W1:Y:S07]  /*0010*/  S2R R3, SR_TID.X ;  /* 0x0000000000037919 */ /* 0x000e6e0000002100 */
[----:B------:R-:W1:Y:S01]  /*0020*/  S2UR UR4, SR_CTAID.X ;  /* 0x00000000000479c3 */ /* 0x000e620000002500 */
[----:B------:R-:W2:Y:S01]  /*0030*/  LDCU UR5, c[0x0][0x398] ;  /* 0x00007300ff0577ac */ /* 0x000ea20008000800 */
[----:B0-----:R-:W-:-:S06]  /*0040*/  VIADD R1, R1, 0xffffff88 ;  /* 0xffffff8801017836 */ /* 0x001fcc0000000000 */
[----:B------:R-:W1:Y:S02]  /*0050*/  LDC R10, c[0x0][0x360] ;  /* 0x0000d800ff0a7b82 */ /* 0x000e640000000800 */
[----:B-1----:R-:W-:-:S05]  /*0060*/  IMAD R10, R10, UR4, R3 ;  /* 0x000000040a0a7c24 */ /* 0x002fca000f8e0203 */
[----:B--2---:R-:W-:-:S13]  /*0070*/  ISETP.GE.AND P0, PT, R10, UR5, PT ;  /* 0x000000050a007c0c */ /* 0x004fda000bf06270 */
[----:B------:R-:W-:Y:S05]  /*0080*/  @P0 EXIT ;  /* 0x000000000000094d */ /* 0x000fea0003800000 */
[----:B------:R-:W0:Y:S01]  /*0090*/  LDCU UR4, c[0x0][0x388] ;  /* 0x00007100ff0477ac */ /* 0x000e220008000800 */
[----:B------:R-:W-:Y:S01]  /*00a0*/  IMAD.MOV.U32 R4, RZ, RZ, -0x1 ;  /* 0xffffffffff047424 */ /* 0x000fe200078e00ff */
[----:B------:R-:W-:Y:S01]  /*00b0*/  MOV R5, 0xffffffff ;  /* 0xffffffff00057802 */ /* 0x000fe20000000f00 */
[----:B------:R-:W-:Y:S01]  /*00c0*/  IMAD.MOV.U32 R0, RZ, RZ, R1 ;  /* 0x000000ffff007224 */ /* 0x000fe200078e0001 */
[----:B------:R-:W0:Y:S01]  /*00d0*/  LDCU UR5, c[0x0][0x39c] ;  /* 0x00007380ff0577ac */ /* 0x000e220008000800 */
[----:B------:R-:W-:Y:S01]  /*00e0*/  IMAD.MOV.U32 R3, RZ, RZ, -0x1 ;  /* 0xffffffffff037424 */ /* 0x000fe200078e00ff */
[----:B------:R-:W-:Y:S01]  /*00f0*/  MOV R2, 0xffffffff ;  /* 0xffffffff00027802 */ /* 0x000fe20000000f00 */
[----:B------:R1:W-:Y:S01]  /*0100*/  STL.64 [R1], R4 ;  /* 0x0000000401007387 */ /* 0x0003e20000100a00 */
[----:B------:R-:W2:Y:S03]  /*0110*/  LDCU.64 UR6, c[0x0][0x358] ;  /* 0x00006b00ff0677ac */ /* 0x000ea60008000a00 */
[----:B------:R1:W-:Y:S04]  /*0120*/  STL.64 [R1+0x8], R4 ;  /* 0x0000080401007387 */ /* 0x0003e80000100a00 */
[----:B------:R1:W-:Y:S04]  /*0130*/  STL.64 [R1+0x10], R4 ;  /* 0x0000100401007387 */ /* 0x0003e80000100a00 */
[----:B------:R1:W-:Y:S01]  /*0140*/  STL.64 [R1+0x18], R4 ;  /* 0x0000180401007387 */ /* 0x0003e20000100a00 */
[----:B0-----:R-:W-:-:S03]  /*0150*/  UISETP.LT.AND UP0, UPT, UR4, UR5, UPT ;  /* 0x000000050400728c */ /* 0x001fc6000bf01270 */
[----:B------:R1:W-:Y:S01]  /*0160*/  STL.64 [R1+0x20], R4 ;  /* 0x0000200401007387 */ /* 0x0003e20000100a00 */
[----:B------:R-:W-:-:S03]  /*0170*/  USEL UR4, UR4, UR5, UP0 ;  /* 0x0000000504047287 */ /* 0x000fc60008000000 */
[----:B------:R1:W-:Y:S01]  /*0180*/  STL.64 [R1+0x28], R4 ;  /* 0x0000280401007387 */ /* 0x0003e20000100a00 */
[----:B------:R-:W-:-:S03]  /*0190*/  UISETP.GE.AND UP0, UPT, UR4, 0x1, UPT ;  /* 0x000000010400788c */ /* 0x000fc6000bf06270 */
[----:B------:R1:W-:Y:S04]  /*01a0*/  STL.64 [R1+0x30], R4 ;  /* 0x0000300401007387 */ /* 0x0003e80000100a00 */
[----:B------:R1:W-:Y:S04]  /*01b0*/  STL.64 [R1+0x38], R4 ;  /* 0x0000380401007387 */ /* 0x0003e80000100a00 */
[----:B------:R1:W-:Y:S04]  /*01c0*/  STL.64 [R1+0x40], R4 ;  /* 0x0000400401007387 */ /* 0x0003e80000100a00 */
[----:B------:R1:W-:Y:S04]  /*01d0*/  STL.64 [R1+0x48], R4 ;  /* 0x0000480401007387 */ /* 0x0003e80000100a00 */
[----:B------:R1:W-:Y:S04]  /*01e0*/  STL.64 [R1+0x50], R4 ;  /* 0x0000500401007387 */ /* 0x0003e80000100a00 */
[----:B------:R1:W-:Y:S04]  /*01f0*/  STL.64 [R1+0x58], R4 ;  /* 0x0000580401007387 */ /* 0x0003e80000100a00 */
[----:B------:R1:W-:Y:S04]  /*0200*/  STL.64 [R1+0x60], R4 ;  /* 0x0000600401007387 */ /* 0x0003e80000100a00 */
[----:B------:R1:W-:Y:S04]  /*0210*/  STL.64 [R1+0x68], R4 ;  /* 0x0000680401007387 */ /* 0x0003e80000100a00 */
[----:B------:R1:W-:Y:S01]  /*0220*/  STL.64 [R1+0x70], R4 ;  /* 0x0000700401007387 */ /* 0x0003e20000100a00 */
[----:B--2---:R-:W-:Y:S05]  /*0230*/  BRA.U !UP0, `(.L_x_49) ;  /* 0x0000000108c87547 */ /* 0x004fea000b800000 */
[----:B------:R-:W-:-:S07]  /*0240*/  IMAD.MOV.U32 R11, RZ, RZ, RZ ;  /* 0x000000ffff0b7224 */ /* 0x000fce00078e00ff */
.L_x_55:
[----:B0-----:R-:W0:Y:S01]  /*0250*/  LDC.64 R6, c[0x0][0x380] ;  /* 0x0000e000ff067b82 */ /* 0x001e220000000a00 */
[----:B------:R-:W2:Y:S01]  /*0260*/  LDCU UR4, c[0x0][0x39c] ;  /* 0x00007380ff0477ac */ /* 0x000ea20008000800 */
[----:B0-----:R-:W-:-:S06]  /*0270*/  IMAD.WIDE.U32 R2, R11, 0x4, R6 ;  /* 0x000000040b027825 */ /* 0x001fcc00078e0006 */
[----:B------:R-:W3:Y:S01]  /*0280*/  LDG.E R3, desc[UR6][R2.64] ;  /* 0x0000000602037981 */ /* 0x000ee2000c1e1900 */
[----:B------:R-:W-:Y:S01]  /*0290*/  BSSY.RECONVERGENT B0, `(.L_x_50) ;  /* 0x0000026000007945 */ /* 0x000fe20003800200 */
[----:B---3--:R-:W-:-:S13]  /*02a0*/  ISETP.NE.AND P0, PT, R3, R10, PT ;  /* 0x0000000a0300720c */ /* 0x008fda0003f05270 */
[----:B--2--5:R-:W-:Y:S05]  /*02b0*/  @P0 BRA `(.L_x_51) ;  /* 0x00000000008c0947 */ /* 0x024fea0003800000 */
[----:B------:R-:W-:Y:S01]  /*02c0*/  IMAD.HI.U32 R2, R11, -0x55555555, RZ ;  /* 0xaaaaaaab0b027827 */ /* 0x000fe200078e00ff */
[----:B------:R-:W2:Y:S04]  /*02d0*/  LDL R12, [R1] ;  /* 0x00000000010c7983 */ /* 0x000ea80000100800 */
[----:B------:R-:W-:-:S05]  /*02e0*/  SHF.R.U32.HI R2, RZ, 0x1, R2 ;  /* 0x00000001ff027819 */ /* 0x000fca0000011602 */
[----:B------:R-:W-:-:S04]  /*02f0*/  IMAD R3, R2, -0x3, R11 ;  /* 0xfffffffd02037824 */ /* 0x000fc800078e020b */
[C---:B-1----:R-:W-:Y:S01]  /*0300*/  VIADD R4, R3.reuse, 0x1 ;  /* 0x0000000103047836 */ /* 0x042fe20000000000 */
[C---:B------:R-:W-:Y:S02]  /*0310*/  ISETP.NE.AND P1, PT, R3.reuse, RZ, PT ;  /* 0x000000ff0300720c */ /* 0x040fe40003f25270 */
[----:B------:R-:W-:Y:S02]  /*0320*/  IADD3 R3, PT, PT, R3, -0x1, RZ ;  /* 0xffffffff03037810 */ /* 0x000fe40007ffe0ff */
[C---:B------:R-:W-:Y:S02]  /*0330*/  ISETP.NE.AND P0, PT, R4.reuse, 0x3, PT ;  /* 0x000000030400780c */ /* 0x040fe40003f05270 */
[----:B------:R-:W-:Y:S02]  /*0340*/  SEL R3, R3, 0x2, P1 ;  /* 0x0000000203037807 */ /* 0x000fe40000800000 */
[----:B------:R-:W-:-:S03]  /*0350*/  SEL R5, R4, RZ, P0 ;  /* 0x000000ff04057207 */ /* 0x000fc60000000000 */
[C---:B------:R-:W-:Y:S02]  /*0360*/  IMAD R3, R2.reuse, 0x3, R3 ;  /* 0x0000000302037824 */ /* 0x040fe400078e0203 */
[----:B------:R-:W-:Y:S02]  /*0370*/  IMAD R2, R2, 0x3, R5 ;  /* 0x0000000302027824 */ /* 0x000fe400078e0205 */
[----:B------:R-:W-:-:S04]  /*0380*/  IMAD.WIDE.U32 R4, R3, 0x4, R6 ;  /* 0x0000000403047825 */ /* 0x000fc800078e0006 */
[----:B------:R-:W-:Y:S01]  /*0390*/  IMAD.WIDE.U32 R2, R2, 0x4, R6 ;  /* 0x0000000402027825 */ /* 0x000fe200078e0006 */
[----:B------:R0:W5:Y:S04]  /*03a0*/  LDG.E R9, desc[UR6][R4.64] ;  /* 0x0000000604097981 */ /* 0x000168000c1e1900 */
[----:B------:R0:W5:Y:S01]  /*03b0*/  LDG.E R8, desc[UR6][R2.64] ;  /* 0x0000000602087981 */ /* 0x000162000c1e1900 */
[----:B------:R-:W-:Y:S01]  /*03c0*/  BSSY.RELIABLE B1, `(.L_x_52) ;  /* 0x0000011000017945 */ /* 0x000fe20003800100 */
[----:B------:R-:W-:Y:S01]  /*03d0*/  IMAD.MOV.U32 R6, RZ, RZ, R0 ;  /* 0x000000ffff067224 */ /* 0x000fe200078e0000 */
[----:B--2---:R-:W-:-:S13]  /*03e0*/  ISETP.NE.AND P0, PT, R12, -0x1, PT ;  /* 0xffffffff0c00780c */ /* 0x004fda0003f05270 */
[----:B0-----:R-:W-:Y:S05]  /*03f0*/  @!P0 BRA `(.L_x_53) ;  /* 0x0000000000348947 */ /* 0x001fea0003800000 */
[----:B------:R-:W-:Y:S01]  /*0400*/  HFMA2 R2, -RZ, RZ, 0, 0 ;  /* 0x00000000ff027431 */ /* 0x000fe200000001ff */
[----:B------:R-:W-:Y:S06]  /*0410*/  BSSY.RELIABLE B2, `(.L_x_53) ;  /* 0x000000b000027945 */ /* 0x000fec0003800100 */
.L_x_54:
[----:B------:R-:W-:-:S05]  /*0420*/  VIADD R2, R2, 0x1 ;  /* 0x0000000102027836 */ /* 0x000fca0000000000 */
[----:B------:R-:W-:-:S13]  /*0430*/  ISETP.NE.AND P0, PT, R2, UR4, PT ;  /* 0x0000000402007c0c */ /* 0x000fda000bf05270 */
[----:B------:R-:W-:Y:S05]  /*0440*/  @!P0 BREAK.RELIABLE B2 ;  /* 0x0000000000028942 */ /* 0x000fea0003800100 */
[----:B------:R-:W-:Y:S05]  /*0450*/  @!P0 BREAK.RELIABLE B1 ;  /* 0x0000000000018942 */ /* 0x000fea0003800100 */
[----:B------:R-:W-:Y:S05]  /*0460*/  @!P0 BRA `(.L_x_51) ;  /* 0x0000000000208947 */ /* 0x000fea0003800000 */
[----:B------:R-:W-:-:S05]  /*0470*/  SHF.L.U32 R3, R2, 0x1, RZ ;  /* 0x0000000102037819 */ /* 0x000fca00000006ff */
[----:B------:R-:W-:-:S05]  /*0480*/  IMAD R6, R3, 0x4, R0 ;  /* 0x0000000403067824 */ /* 0x000fca00078e0200 */
[----:B------:R-:W2:Y:S02]  /*0490*/  LDL R3, [R6] ;  /* 0x0000000006037983 */ /* 0x000ea40000100800 */
[----:B--2---:R-:W-:-:S13]  /*04a0*/  ISETP.NE.AND P0, PT, R3, -0x1, PT ;  /* 0xffffffff0300780c */ /* 0x004fda0003f05270 */
[----:B------:R-:W-:Y:S05]  /*04b0*/  @P0 BRA `(.L_x_54) ;  /* 0xfffffffc00d80947 */ /* 0x000fea000383ffff */
[----:B------:R-:W-:Y:S05]  /*04c0*/  BSYNC.RELIABLE B2 ;  /* 0x0000000000027941 */ /* 0x000fea0003800100 */
.L_x_53:
[----:B------:R-:W-:Y:S05]  /*04d0*/  BSYNC.RELIABLE B1 ;  /* 0x0000000000017941 */ /* 0x000fea0003800100 */
.L_x_52:
[----:B-----5:R0:W-:Y:S02]  /*04e0*/  STL.64 [R6], R8 ;  /* 0x0000000806007387 */ /* 0x0201e40000100a00 */
.L_x_51:
[----:B------:R-:W-:Y:S05]  /*04f0*/  BSYNC.RECONVERGENT B0 ;  /* 0x0000000000007941 */ /* 0x000fea0003800200 */
.L_x_50:
[----:B------:R-:W-:Y:S05]  /*0500*/  WARPSYNC.ALL ;  /* 0x0000000000007948 */ /* 0x000fea0003800000 */
[----:B------:R-:W2:Y:S01]  /*0510*/  LDCU UR4, c[0x0][0x388] ;  /* 0x00007100ff0477ac */ /* 0x000ea20008000800 */
[----:B------:R-:W-:-:S05]  /*0520*/  VIADD R11, R11, 0x1 ;  /* 0x000000010b0b7836 */ /* 0x000fca0000000000 */
[----:B--2---:R-:W-:-:S13]  /*0530*/  ISETP.NE.AND P0, PT, R11, UR4, PT ;  /* 0x000000040b007c0c */ /* 0x004fda000bf05270 */
[----:B------:R-:W-:Y:S05]  /*0540*/  @P0 BRA `(.L_x_55) ;  /* 0xfffffffc00400947 */ /* 0x000fea000383ffff */
[----:B------:R2:W5:Y:S02]  /*0550*/  LDL.64 R2, [R1] ;  /* 0x0000000001027983 */ /* 0x0005640000100a00 */
.L_x_49:
[----:B0----5:R-:W0:Y:S08]  /*0560*/  LDC R9, c[0x0][0x39c] ;  /* 0x0000e700ff097b82 */ /* 0x021e300000000800 */
[----:B------:R-:W3:Y:S01]  /*0570*/  LDC.64 R6, c[0x0][0x390] ;  /* 0x0000e400ff067b82 */ /* 0x000ee20000000a00 */
[----:B0-----:R-:W-:Y:S01]  /*0580*/  ISETP.GE.AND P0, PT, R9, 0x3, PT ;  /* 0x000000030900780c */ /* 0x001fe20003f06270 */
[----:B-1----:R-:W-:-:S04]  /*0590*/  IMAD R5, R10, R9, RZ ;  /* 0x000000090a057224 */ /* 0x002fc800078e02ff */
[----:B---3--:R-:W-:-:S05]  /*05a0*/  IMAD.WIDE R6, R5, 0x4, R6 ;  /* 0x0000000405067825 */ /* 0x008fca00078e0206 */
[----:B------:R0:W-:Y:S04]  /*05b0*/  STG.E desc[UR6][R6.64+0x4], R3 ;  /* 0x0000040306007986 */ /* 0x0001e8000c101906 */
[----:B------:R0:W-:Y:S01]  /*05c0*/  STG.E desc[UR6][R6.64], R2 ;  /* 0x0000000206007986 */ /* 0x0001e2000c101906 */
[----:B------:R-:W-:Y:S05]  /*05d0*/  @!P0 EXIT ;  /* 0x000000000000894d */ /* 0x000fea0003800000 */
[----:B0-----:R-:W-:-:S07]  /*05e0*/  MOV R3, 0x2 ;  /* 0x0000000200037802 */ /* 0x001fce0000000f00 */
.L_x_62:
[C---:B0-----:R-:W-:Y:S01]  /*05f0*/  IMAD.WIDE.U32 R8, R3.reuse, 0x4, R6 ;  /* 0x0000000403087825 */ /* 0x041fe200078e0006 */
[----:B------:R-:W3:Y:S01]  /*0600*/  LDL R10, [R1] ;  /* 0x00000000010a7983 */ /* 0x000ee20000100800 */
[----:B------:R-:W0:Y:S03]  /*0610*/  LDCU UR4, c[0x0][0x39c] ;  /* 0x00007380ff0477ac */ /* 0x000e260008000800 */
[----:B------:R-:W3:Y:S01]  /*0620*/  LDG.E R5, desc[UR6][R8.64+-0x4] ;  /* 0xfffffc0608057981 */ /* 0x000ee2000c1e1900 */
[----:B------:R-:W-:Y:S01]  /*0630*/  VIADD R3, R3, 0x1 ;  /* 0x0000000103037836 */ /* 0x000fe20000000000 */
[----:B------:R-:W-:Y:S01]  /*0640*/  BSSY.RECONVERGENT B0, `(.L_x_56) ;  /* 0x000001c000007945 */ /* 0x000fe20003800200 */
[----:B------:R-:W1:Y:S03]  /*0650*/  LDCU UR5, c[0x0][0x39c] ;  /* 0x00007380ff0577ac */ /* 0x000e660008000800 */
[----:B------:R-:W-:Y:S01]  /*0660*/  BSSY.RELIABLE B1, `(.L_x_57) ;  /* 0x0000015000017945 */ /* 0x000fe20003800100 */
[----:B------:R-:W-:-:S02]  /*0670*/  MOV R4, R0 ;  /* 0x0000000000047202 */ /* 0x000fc40000000f00 */
[----:B0-----:R-:W-:Y:S02]  /*0680*/  ISETP.NE.AND P0, PT, R3, UR4, PT ;  /* 0x0000000403007c0c */ /* 0x001fe4000bf05270 */
[----:B---3--:R-:W-:-:S13]  /*0690*/  ISETP.NE.AND P1, PT, R10, R5, PT ;  /* 0x000000050a00720c */ /* 0x008fda0003f25270 */
[----:B-1----:R-:W-:Y:S05]  /*06a0*/  @!P1 BRA `(.L_x_58) ;  /* 0x0000000000409947 */ /* 0x002fea0003800000 */
[----:B------:R-:W-:Y:S01]  /*06b0*/  BSSY.RELIABLE B2, `(.L_x_59) ;  /* 0x000000e000027945 */ /* 0x000fe20003800100 */
[----:B------:R-:W-:-:S07]  /*06c0*/  IMAD.MOV.U32 R4, RZ, RZ, RZ ;  /* 0x000000ffff047224 */ /* 0x000fce00078e00ff */
.L_x_61:
[----:B------:R-:W-:-:S13]  /*06d0*/  ISETP.NE.AND P1, PT, R10, -0x1, PT ;  /* 0xffffffff0a00780c */ /* 0x000fda0003f25270 */
[----:B------:R-:W-:Y:S05]  /*06e0*/  @!P1 EXIT ;  /* 0x000000000000994d */ /* 0x000fea0003800000 */
[----:B------:R-:W-:-:S04]  /*06f0*/  IADD3 R4, PT, PT, R4, 0x1, RZ ;  /* 0x0000000104047810 */ /* 0x000fc80007ffe0ff */
[----:B------:R-:W-:-:S13]  /*0700*/  ISETP.NE.AND P1, PT, R4, UR5, PT ;  /* 0x0000000504007c0c */ /* 0x000fda000bf25270 */
[----:B------:R-:W-:Y:S05]  /*0710*/  @!P1 BREAK.RELIABLE B2 ;  /* 0x0000000000029942 */ /* 0x000fea0003800100 */
[----:B------:R-:W-:Y:S05]  /*0720*/  @!P1 BREAK.RELIABLE B1 ;  /* 0x0000000000019942 */ /* 0x000fea0003800100 */
[----:B------:R-:W-:Y:S05]  /*0730*/  @!P1 BRA `(.L_x_60) ;  /* 0x0000000000309947 */ /* 0x000fea0003800000 */
[----:B------:R-:W-:-:S04]  /*0740*/  IMAD.SHL.U32 R11, R4, 0x2, RZ ;  /* 0x00000002040b7824 */ /* 0x000fc800078e00ff */
[----:B------:R-:W-:-:S05]  /*0750*/  IMAD R11, R11, 0x4, R0 ;  /* 0x000000040b0b7824 */ /* 0x000fca00078e0200 */
[----:B------:R-:W3:Y:S02]  /*0760*/  LDL R10, [R11] ;  /* 0x000000000b0a7983 */ /* 0x000ee40000100800 */
[----:B---3--:R-:W-:-:S13]  /*0770*/  ISETP.NE.AND P1, PT, R10, R5, PT ;  /* 0x000000050a00720c */ /* 0x008fda0003f25270 */
[----:B------:R-:W-:Y:S05]  /*0780*/  @P1 BRA `(.L_x_61) ;  /* 0xfffffffc00d01947 */ /* 0x000fea000383ffff */
[----:B------:R-:W-:Y:S05]  /*0790*/  BSYNC.RELIABLE B2 ;  /* 0x0000000000027941 */ /* 0x000fea0003800100 */
.L_x_59:
[----:B------:R-:W-:-:S07]  /*07a0*/  MOV R4, R11 ;  /* 0x0000000b00047202 */ /* 0x000fce0000000f00 */
.L_x_58:
[----:B------:R-:W-:Y:S05]  /*07b0*/  BSYNC.RELIABLE B1 ;  /* 0x0000000000017941 */ /* 0x000fea0003800100 */
.L_x_57:
[----:B------:R-:W3:Y:S02]  /*07c0*/  LDL R5, [R4+0x4] ;  /* 0x0000040004057983 */ /* 0x000ee40000100800 */
[----:B---3--:R-:W-:-:S13]  /*07d0*/  ISETP.NE.AND P1, PT, R5, R2, PT ;  /* 0x000000020500720c */ /* 0x008fda0003f25270 */
[----:B------:R-:W-:Y:S05]  /*07e0*/  @!P1 EXIT ;  /* 0x000000000000994d */ /* 0x000fea0003800000 */
[----:B------:R0:W-:Y:S02]  /*07f0*/  STG.E desc[UR6][R8.64], R5 ;  /* 0x0000000508007986 */ /* 0x0001e4000c101906 */
.L_x_60:
[----:B------:R-:W-:Y:S05]  /*0800*/  BSYNC.RECONVERGENT B0 ;  /* 0x0000000000007941 */ /* 0x000fea0003800200 */
.L_x_56:
[----:B------:R-:W-:Y:S05]  /*0810*/  WARPSYNC.ALL ;  /* 0x0000000000007948 */ /* 0x000fea0003800000 */
[----:B------:R-:W-:Y:S05]  /*0820*/  @P0 BRA `(.L_x_62) ;  /* 0xfffffffc00700947 */ /* 0x000fea000383ffff */
[----:B------:R-:W-:Y:S05]  /*0830*/  EXIT ;  /* 0x000000000000794d */ /* 0x000fea0003800000 */
.L_x_63:
        /* <DEDUP_REMOVED lines=12> */
.L_x_68:


//--------------------- .nv.shared.reserved.0     --------------------------
	.section	.nv.shared.reserved.0,"aw",@nobits
	.weak		__nv_reservedSMEM_offset_0_alias
	.size		__nv_reservedSMEM_offset_0_alias, 0, 64
	.other		__nv_reservedSMEM_offset_0_alias,@"STO_CUDA_RESERVED_SHARED STV_DEFAULT"
__nv_reservedSMEM_offset_0_alias:
	.zero		0
	.zero		64


//--------------------- .nv.global                --------------------------
	.section	.nv.global,"aw",@nobits
.nv.global:
	.type		_ZN34_INTERNAL_fe0d80f1_4_k_cu_1f6f6aef6thrust24THRUST_300001_SM_1000_NS3seqE,@object
	.size		_ZN34_INTERNAL_fe0d80f1_4_k_cu_1f6f6aef6thrust24THRUST_300001_SM_1000_NS3seqE,(_ZN34_INTERNAL_fe0d80f1_4_k_cu_1f6f6aef4cuda3std3__48in_placeE - _ZN34_INTERNAL_fe0d80f1_4_k_cu_1f6f6aef6thrust24THRUST_300001_SM_1000_NS3seqE)
_ZN34_INTERNAL_fe0d80f1_4_k_cu_1f6f6aef6thrust24THRUST_300001_SM_1000_NS3seqE:
	.zero		1
	.type		_ZN34_INTERNAL_fe0d80f1_4_k_cu_1f6f6aef4cuda3std3__48in_placeE,@object
	.size		_ZN34_INTERNAL_fe0d80f1_4_k_cu_1f6f6aef4cuda3std3__48in_placeE,(_ZN34_INTERNAL_fe0d80f1_4_k_cu_1f6f6aef4cuda3std6ranges3__45__cpo4sizeE - _ZN34_INTERNAL_fe0d80f1_4_k_cu_1f6f6aef4cuda3std3__48in_placeE)
_ZN34_INTERNAL_fe0d80f1_4_k_cu_1f6f6aef4cuda3std3__48in_placeE:
	.zero		1
	.type		_ZN34_INTERNAL_fe0d80f1_4_k_cu_1f6f6aef4cuda3std6ranges3__45__cpo4sizeE,@object
	.size		_ZN34_INTERNAL_fe0d80f1_4_k_cu_1f6f6aef4cuda3std6ranges3__45__cpo4sizeE,(_ZN34_INTERNAL_fe0d80f1_4_k_cu_1f6f6aef6thrust24THRUST_300001_SM_1000_NS12placeholders2_3E - _ZN34_INTERNAL_fe0d80f1_4_k_cu_1f6f6aef4cuda3std6ranges3__45__cpo4sizeE)
_ZN34_INTERNAL_fe0d80f1_4_k_cu_1f6f6aef4cuda3std6ranges3__45__cpo4sizeE:
	.zero		1
	.type		_ZN34_INTERNAL_fe0d80f1_4_k_cu_1f6f6aef6thrust24THRUST_300001_SM_1000_NS12placeholders2_3E,@object
	.size		_ZN34_INTERNAL_fe0d80f1_4_k_cu_1f6f6aef6thrust24THRUST_300001_SM_1000_NS12placeholders2_3E,(_ZN34_INTERNAL_fe0d80f1_4_k_cu_1f6f6aef4cuda3std3__45__cpo6cbeginE - _ZN34_INTERNAL_fe0d80f1_4_k_cu_1f6f6aef6thrust24THRUST_300001_SM_1000_NS12placeholders2_3E)
_ZN34_INTERNAL_fe0d80f1_4_k_cu_1f6f6aef6thrust24THRUST_300001_SM_1000_NS12placeholders2_3E:
	.zero		1
	.type		_ZN34_INTERNAL_fe0d80f1_4_k_cu_1f6f6aef4cuda3std3__45__cpo6cbeginE,@object
	.size		_ZN34_INTERNAL_fe0d80f1_4_k_cu_1f6f6aef4cuda3std3__45__cpo6cbeginE,(_ZN34_INTERNAL_fe0d80f1_4_k_cu_1f6f6aef4cuda3std6ranges3__45__cpo6cbeginE - _ZN34_INTERNAL_fe0d80f1_4_k_cu_1f6f6aef4cuda3std3__45__cpo6cbeginE)
_ZN34_INTERNAL_fe0d80f1_4_k_cu_1f6f6aef4cuda3std3__45__cpo6cbeginE:
	.zero		1
	.type		_ZN34_INTERNAL_fe0d80f1_4_k_cu_1f6f6aef4cuda3std6ranges3__45__cpo6cbeginE,@object
	.size		_ZN34_INTERNAL_fe0d80f1_4_k_cu_1f6f6aef4cuda3std6ranges3__45__cpo6cbeginE,(_ZN34_INTERNAL_fe0d80f1_4_k_cu_1f6f6aef6thrust24THRUST_300001_SM_1000_NS12placeholders2_7E - _ZN34_INTERNAL_fe0d80f1_4_k_cu_1f6f6aef4cuda3std6ranges3__45__cpo6cbeginE)
_ZN34_INTERNAL_fe0d80f1_4_k_cu_1f6f6aef4cuda3std6ranges3__45__cpo6cbeginE:
	.zero		1
	.type		_ZN34_INTERNAL_fe0d80f1_4_k_cu_1f6f6aef6thrust24THRUST_300001_SM_1000_NS12placeholders2_7E,@object
	.size		_ZN34_INTERNAL_fe0d80f1_4_k_cu_1f6f6aef6thrust24THRUST_300001_SM_1000_NS12placeholders2_7E,(_ZN34_INTERNAL_fe0d80f1_4_k_cu_1f6f6aef4cuda3std3__45__cpo7crbeginE - _ZN34_INTERNAL_fe0d80f1_4_k_cu_1f6f6aef6thrust24THRUST_300001_SM_1000_NS12placeholders2_7E)
_ZN34_INTERNAL_fe0d80f1_4_k_cu_1f6f6aef6thrust24THRUST_300001_SM_1000_NS12placeholders2_7E:
	.zero		1
	.type		_ZN34_INTERNAL_fe0d80f1_4_k_cu_1f6f6aef4cuda3std3__45__cpo7crbeginE,@object
	.size		_ZN34_INTERNAL_fe0d80f1_4_k_cu_1f6f6aef4cuda3std3__45__cpo7crbeginE,(_ZN34_INTERNAL_fe0d80f1_4_k_cu_1f6f6aef4cuda3std6ranges3__45__cpo4nextE - _ZN34_INTERNAL_fe0d80f1_4_k_cu_1f6f6aef4cuda3std3__45__cpo7crbeginE)
_ZN34_INTERNAL_fe0d80f1_4_k_cu_1f6f6aef4cuda3std3__45__cpo7crbeginE:
	.zero		1
	.type		_ZN34_INTERNAL_fe0d80f1_4_k_cu_1f6f6aef4cuda3std6ranges3__45__cpo4nextE,@object
	.size		_ZN34_INTERNAL_fe0d80f1_4_k_cu_1f6f6aef4cuda3std6ranges3__45__cpo4nextE,(_ZN34_INTERNAL_fe0d80f1_4_k_cu_1f6f6aef4cuda3std6ranges3__45__cpo4swapE - _ZN34_INTERNAL_fe0d80f1_4_k_cu_1f6f6aef4cuda3std6ranges3__45__cpo4nextE)
_ZN34_INTERNAL_fe0d80f1_4_k_cu_1f6f6aef4cuda3std6ranges3__45__cpo4nextE:
	.zero		1
	.type		_ZN34_INTERNAL_fe0d80f1_4_k_cu_1f6f6aef4cuda3std6ranges3__45__cpo4swapE,@object
	.size		_ZN34_INTERNAL_fe0d80f1_4_k_cu_1f6f6aef4cuda3std6ranges3__45__cpo4swapE,(_ZN34_INTERNAL_fe0d80f1_4_k_cu_1f6f6aef6thrust24THRUST_300001_SM_1000_NS8cuda_cub10par_nosyncE - _ZN34_INTERNAL_fe0d80f1_4_k_cu_1f6f6aef4cuda3std6ranges3__45__cpo4swapE)
_ZN34_INTERNAL_fe0d80f1_4_k_cu_1f6f6aef4cuda3std6ranges3__45__cpo4swapE:
	.zero		1
	.type		_ZN34_INTERNAL_fe0d80f1_4_k_cu_1f6f6aef6thrust24THRUST_300001_SM_1000_NS8cuda_cub10par_nosyncE,@object
	.size		_ZN34_INTERNAL_fe0d80f1_4_k_cu_1f6f6aef6thrust24THRUST_300001_SM_1000_NS8cuda_cub10par_nosyncE,(_ZN34_INTERNAL_fe0d80f1_4_k_cu_1f6f6aef6thrust24THRUST_300001_SM_1000_NS12placeholders2_9E - _ZN34_INTERNAL_fe0d80f1_4_k_cu_1f6f6aef6thrust24THRUST_300001_SM_1000_NS8cuda_cub10par_nosyncE)
_ZN34_INTERNAL_fe0d80f1_4_k_cu_1f6f6aef6thrust24THRUST_300001_SM_1000_NS8cuda_cub10par_nosyncE:
	.zero		1
	.type		_ZN34_INTERNAL_fe0d80f1_4_k_cu_1f6f6aef6thrust24THRUST_300001_SM_1000_NS12placeholders2_9E,@object
	.size		_ZN34_INTERNAL_fe0d80f1_4_k_cu_1f6f6aef6thrust24THRUST_300001_SM_1000_NS12placeholders2_9E,(_ZN34_INTERNAL_fe0d80f1_4_k_cu_1f6f6aef4cuda3std3__436_GLOBAL__N__fe0d80f1_4_k_cu_1f6f6aef6ignoreE - _ZN34_INTERNAL_fe0d80f1_4_k_cu_1f6f6aef6thrust24THRUST_300001_SM_1000_NS12placeholders2_9E)
_ZN34_INTERNAL_fe0d80f1_4_k_cu_1f6f6aef6thrust24THRUST_300001_SM_1000_NS12placeholders2_9E:
	.zero		1
	.type		_ZN34_INTERNAL_fe0d80f1_4_k_cu_1f6f6aef4cuda3std3__436_GLOBAL__N__fe0d80f1_4_k_cu_1f6f6aef6ignoreE,@object
	.size		_ZN34_INTERNAL_fe0d80f1_4_k_cu_1f6f6aef4cuda3std3__436_GLOBAL__N__fe0d80f1_4_k_cu_1f6f6aef6ignoreE,(_ZN34_INTERNAL_fe0d80f1_4_k_cu_1f6f6aef4cuda3std6ranges3__45__cpo4dataE - _ZN34_INTERNAL_fe0d80f1_4_k_cu_1f6f6aef4cuda3std3__436_GLOBAL__N__fe0d80f1_4_k_cu_1f6f6aef6ignoreE)
_ZN34_INTERNAL_fe0d80f1_4_k_cu_1f6f6aef4cuda3std3__436_GLOBAL__N__fe0d80f1_4_k_cu_1f6f6aef6ignoreE:
	.zero		1
	.type		_ZN34_INTERNAL_fe0d80f1_4_k_cu_1f6f6aef4cuda3std6ranges3__45__cpo4dataE,@object
	.size		_ZN34_INTERNAL_fe0d80f1_4_k_cu_1f6f6aef4cuda3std6ranges3__45__cpo4dataE,(_ZN34_INTERNAL_fe0d80f1_4_k_cu_1f6f6aef6thrust24THRUST_300001_SM_1000_NS12placeholders2_1E - _ZN34_INTERNAL_fe0d80f1_4_k_cu_1f6f6aef4cuda3std6ranges3__45__cpo4dataE)
_ZN34_INTERNAL_fe0d80f1_4_k_cu_1f6f6aef4cuda3std6ranges3__45__cpo4dataE:
	.zero		1
	.type		_ZN34_INTERNAL_fe0d80f1_4_k_cu_1f6f6aef6thrust24THRUST_300001_SM_1000_NS12placeholders2_1E,@object
	.size		_ZN34_INTERNAL_fe0d80f1_4_k_cu_1f6f6aef6thrust24THRUST_300001_SM_1000_NS12placeholders2_1E,(_ZN34_INTERNAL_fe0d80f1_4_k_cu_1f6f6aef4cuda3std3__45__cpo5beginE - _ZN34_INTERNAL_fe0d80f1_4_k_cu_1f6f6aef6thrust24THRUST_300001_SM_1000_NS12placeholders2_1E)
_ZN34_INTERNAL_fe0d80f1_4_k_cu_1f6f6aef6thrust24THRUST_300001_SM_1000_NS12placeholders2_1E:
	.zero		1
	.type		_ZN34_INTERNAL_fe0d80f1_4_k_cu_1f6f6aef4cuda3std3__45__cpo5beginE,@object
	.size		_ZN34_INTERNAL_fe0d80f1_4_k_cu_1f6f6aef4cuda3std3__45__cpo5beginE,(_ZN34_INTERNAL_fe0d80f1_4_k_cu_1f6f6aef4cuda3std6ranges3__45__cpo5beginE - _ZN34_INTERNAL_fe0d80f1_4_k_cu_1f6f6aef4cuda3std3__45__cpo5beginE)
_ZN34_INTERNAL_fe0d80f1_4_k_cu_1f6f6aef4cuda3std3__45__cpo5beginE:
	.zero		1
	.type		_ZN34_INTERNAL_fe0d80f1_4_k_cu_1f6f6aef4cuda3std6ranges3__45__cpo5beginE,@object
	.size		_ZN34_INTERNAL_fe0d80f1_4_k_cu_1f6f6aef4cuda3std6ranges3__45__cpo5beginE,(_ZN34_INTERNAL_fe0d80f1_4_k_cu_1f6f6aef6thrust24THRUST_300001_SM_1000_NS12placeholders2_5E - _ZN34_INTERNAL_fe0d80f1_4_k_cu_1f6f6aef4cuda3std6ranges3__45__cpo5beginE)
_ZN34_INTERNAL_fe0d80f1_4_k_cu_1f6f6aef4cuda3std6ranges3__45__cpo5beginE:
	.zero		1
	.type		_ZN34_INTERNAL_fe0d80f1_4_k_cu_1f6f6aef6thrust24THRUST_300001_SM_1000_NS12placeholders2_5E,@object
	.size		_ZN34_INTERNAL_fe0d80f1_4_k_cu_1f6f6aef6thrust24THRUST_300001_SM_1000_NS12placeholders2_5E,(_ZN34_INTERNAL_fe0d80f1_4_k_cu_1f6f6aef4cuda3std3__45__cpo6rbeginE - _ZN34_INTERNAL_fe0d80f1_4_k_cu_1f6f6aef6thrust24THRUST_300001_SM_1000_NS12placeholders2_5E)
_ZN34_INTERNAL_fe0d80f1_4_k_cu_1f6f6aef6thrust24THRUST_300001_SM_1000_NS12placeholders2_5E:
	.zero		1
	.type		_ZN34_INTERNAL_fe0d80f1_4_k_cu_1f6f6aef4cuda3std3__45__cpo6rbeginE,@object
	.size		_ZN34_INTERNAL_fe0d80f1_4_k_cu_1f6f6aef4cuda3std3__45__cpo6rbeginE,(_ZN34_INTERNAL_fe0d80f1_4_k_cu_1f6f6aef4cuda3std6ranges3__45__cpo7advanceE - _ZN34_INTERNAL_fe0d80f1_4_k_cu_1f6f6aef4cuda3std3__45__cpo6rbeginE)
_ZN34_INTERNAL_fe0d80f1_4_k_cu_1f6f6aef4cuda3std3__45__cpo6rbeginE:
	.zero		1
	.type		_ZN34_INTERNAL_fe0d80f1_4_k_cu_1f6f6aef4cuda3std6ranges3__45__cpo7advanceE,@object
	.size		_ZN34_INTERNAL_fe0d80f1_4_k_cu_1f6f6aef4cuda3std6ranges3__45__cpo7advanceE,(_ZN34_INTERNAL_fe0d80f1_4_k_cu_1f6f6aef4cuda3std3__47nulloptE - _ZN34_INTERNAL_fe0d80f1_4_k_cu_1f6f6aef4cuda3std6ranges3__45__cpo7advanceE)
_ZN34_INTERNAL_fe0d80f1_4_k_cu_1f6f6aef4cuda3std6ranges3__45__cpo7advanceE:
	.zero		1
	.type		_ZN34_INTERNAL_fe0d80f1_4_k_cu_1f6f6aef4cuda3std3__47nulloptE,@object
	.size		_ZN34_INTERNAL_fe0d80f1_4_k_cu_1f6f6aef4cuda3std3__47nulloptE,(_ZN34_INTERNAL_fe0d80f1_4_k_cu_1f6f6aef4cuda3std6ranges3__45__cpo8distanceE - _ZN34_INTERNAL_fe0d80f1_4_k_cu_1f6f6aef4cuda3std3__47nulloptE)
_ZN34_INTERNAL_fe0d80f1_4_k_cu_1f6f6aef4cuda3std3__47nulloptE:
	.zero		1
	.type		_ZN34_INTERNAL_fe0d80f1_4_k_cu_1f6f6aef4cuda3std6ranges3__45__cpo8distanceE,@object
	.size		_ZN34_INTERNAL_fe0d80f1_4_k_cu_1f6f6aef4cuda3std6ranges3__45__cpo8distanceE,(_ZN34_INTERNAL_fe0d80f1_4_k_cu_1f6f6aef6thrust24THRUST_300001_SM_1000_NS12placeholders3_10E - _ZN34_INTERNAL_fe0d80f1_4_k_cu_1f6f6aef4cuda3std6ranges3__45__cpo8distanceE)
_ZN34_INTERNAL_fe0d80f1_4_k_cu_1f6f6aef4cuda3std6ranges3__45__cpo8distanceE:
	.zero		1
	.type		_ZN34_INTERNAL_fe0d80f1_4_k_cu_1f6f6aef6thrust24THRUST_300001_SM_1000_NS12placeholders3_10E,@object
	.size		_ZN34_INTERNAL_fe0d80f1_4_k_cu_1f6f6aef6thrust24THRUST_300001_SM_1000_NS12placeholders3_10E,(_ZN34_INTERNAL_fe0d80f1_4_k_cu_1f6f6aef4cuda3std3__419piecewise_constructE - _ZN34_INTERNAL_fe0d80f1_4_k_cu_1f6f6aef6thrust24THRUST_300001_SM_1000_NS12placeholders3_10E)
_ZN34_INTERNAL_fe0d80f1_4_k_cu_1f6f6aef6thrust24THRUST_300001_SM_1000_NS12placeholders3_10E:
	.zero		1
	.type		_ZN34_INTERNAL_fe0d80f1_4_k_cu_1f6f6aef4cuda3std3__419piecewise_constructE,@object
	.size		_ZN34_INTERNAL_fe0d80f1_4_k_cu_1f6f6aef4cuda3std3__419piecewise_constructE,(_ZN34_INTERNAL_fe0d80f1_4_k_cu_1f6f6aef4cuda3std6ranges3__45__cpo5cdataE - _ZN34_INTERNAL_fe0d80f1_4_k_cu_1f6f6aef4cuda3std3__419piecewise_constructE)
_ZN34_INTERNAL_fe0d80f1_4_k_cu_1f6f6aef4cuda3std3__419piecewise_constructE:
	.zero		1
	.type		_ZN34_INTERNAL_fe0d80f1_4_k_cu_1f6f6aef4cuda3std6ranges3__45__cpo5cdataE,@object
	.size		_ZN34_INTERNAL_fe0d80f1_4_k_cu_1f6f6aef4cuda3std6ranges3__45__cpo5cdataE,(_ZN34_INTERNAL_fe0d80f1_4_k_cu_1f6f6aef6thrust24THRUST_300001_SM_1000_NS12placeholders2_2E - _ZN34_INTERNAL_fe0d80f1_4_k_cu_1f6f6aef4cuda3std6ranges3__45__cpo5cdataE)
_ZN34_INTERNAL_fe0d80f1_4_k_cu_1f6f6aef4cuda3std6ranges3__45__cpo5cdataE:
	.zero		1
	.type		_ZN34_INTERNAL_fe0d80f1_4_k_cu_1f6f6aef6thrust24THRUST_300001_SM_1000_NS12placeholders2_2E,@object
	.size		_ZN34_INTERNAL_fe0d80f1_4_k_cu_1f6f6aef6thrust24THRUST_300001_SM_1000_NS12placeholders2_2E,(_ZN34_INTERNAL_fe0d80f1_4_k_cu_1f6f6aef4cuda3std3__45__cpo3endE - _ZN34_INTERNAL_fe0d80f1_4_k_cu_1f6f6aef6thrust24THRUST_300001_SM_1000_NS12placeholders2_2E)
_ZN34_INTERNAL_fe0d80f1_4_k_cu_1f6f6aef6thrust24THRUST_300001_SM_1000_NS12placeholders2_2E:
	.zero		1
	.type		_ZN34_INTERNAL_fe0d80f1_4_k_cu_1f6f6aef4cuda3std3__45__cpo3endE,@object
	.size		_ZN34_INTERNAL_fe0d80f1_4_k_cu_1f6f6aef4cuda3std3__45__cpo3endE,(_ZN34_INTERNAL_fe0d80f1_4_k_cu_1f6f6aef4cuda3std6ranges3__45__cpo3endE - _ZN34_INTERNAL_fe0d80f1_4_k_cu_1f6f6aef4cuda3std3__45__cpo3endE)
_ZN34_INTERNAL_fe0d80f1_4_k_cu_1f6f6aef4cuda3std3__45__cpo3endE:
	.zero		1
	.type		_ZN34_INTERNAL_fe0d80f1_4_k_cu_1f6f6aef4cuda3std6ranges3__45__cpo3endE,@object
	.size		_ZN34_INTERNAL_fe0d80f1_4_k_cu_1f6f6aef4cuda3std6ranges3__45__cpo3endE,(_ZN34_INTERNAL_fe0d80f1_4_k_cu_1f6f6aef6thrust24THRUST_300001_SM_1000_NS12placeholders2_6E - _ZN34_INTERNAL_fe0d80f1_4_k_cu_1f6f6aef4cuda3std6ranges3__45__cpo3endE)
_ZN34_INTERNAL_fe0d80f1_4_k_cu_1f6f6aef4cuda3std6ranges3__45__cpo3endE:
	.zero		1
	.type		_ZN34_INTERNAL_fe0d80f1_4_k_cu_1f6f6aef6thrust24THRUST_300001_SM_1000_NS12placeholders2_6E,@object
	.size		_ZN34_INTERNAL_fe0d80f1_4_k_cu_1f6f6aef6thrust24THRUST_300001_SM_1000_NS12placeholders2_6E,(_ZN34_INTERNAL_fe0d80f1_4_k_cu_1f6f6aef4cuda3std3__45__cpo4rendE - _ZN34_INTERNAL_fe0d80f1_4_k_cu_1f6f6aef6thrust24THRUST_300001_SM_1000_NS12placeholders2_6E)
_ZN34_INTERNAL_fe0d80f1_4_k_cu_1f6f6aef6thrust24THRUST_300001_SM_1000_NS12placeholders2_6E:
	.zero		1
	.type		_ZN34_INTERNAL_fe0d80f1_4_k_cu_1f6f6aef4cuda3std3__45__cpo4rendE,@object
	.size		_ZN34_INTERNAL_fe0d80f1_4_k_cu_1f6f6aef4cuda3std3__45__cpo4rendE,(_ZN34_INTERNAL_fe0d80f1_4_k_cu_1f6f6aef4cuda3std6ranges3__45__cpo9iter_swapE - _ZN34_INTERNAL_fe0d80f1_4_k_cu_1f6f6aef4cuda3std3__45__cpo4rendE)
_ZN34_INTERNAL_fe0d80f1_4_k_cu_1f6f6aef4cuda3std3__45__cpo4rendE:
	.zero		1
	.type		_ZN34_INTERNAL_fe0d80f1_4_k_cu_1f6f6aef4cuda3std6ranges3__45__cpo9iter_swapE,@object
	.size		_ZN34_INTERNAL_fe0d80f1_4_k_cu_1f6f6aef4cuda3std6ranges3__45__cpo9iter_swapE,(_ZN34_INTERNAL_fe0d80f1_4_k_cu_1f6f6aef4cuda3std3__48unexpectE - _ZN34_INTERNAL_fe0d80f1_4_k_cu_1f6f6aef4cuda3std6ranges3__45__cpo9iter_swapE)
_ZN34_INTERNAL_fe0d80f1_4_k_cu_1f6f6aef4cuda3std6ranges3__45__cpo9iter_swapE:
	.zero		1
	.type		_ZN34_INTERNAL_fe0d80f1_4_k_cu_1f6f6aef4cuda3std3__48unexpectE,@object
	.size		_ZN34_INTERNAL_fe0d80f1_4_k_cu_1f6f6aef4cuda3std3__48unexpectE,(_ZN34_INTERNAL_fe0d80f1_4_k_cu_1f6f6aef6thrust24THRUST_300001_SM_1000_NS8cuda_cub3parE - _ZN34_INTERNAL_fe0d80f1_4_k_cu_1f6f6aef4cuda3std3__48unexpectE)
_ZN34_INTERNAL_fe0d80f1_4_k_cu_1f6f6aef4cuda3std3__48unexpectE:
	.zero		1
	.type		_ZN34_INTERNAL_fe0d80f1_4_k_cu_1f6f6aef6thrust24THRUST_300001_SM_1000_NS8cuda_cub3parE,@object
	.size		_ZN34_INTERNAL_fe0d80f1_4_k_cu_1f6f6aef6thrust24THRUST_300001_SM_1000_NS8cuda_cub3parE,(_ZN34_INTERNAL_fe0d80f1_4_k_cu_1f6f6aef6thrust24THRUST_300001_SM_1000_NS12placeholders2_4E - _ZN34_INTERNAL_fe0d80f1_4_k_cu_1f6f6aef6thrust24THRUST_300001_SM_1000_NS8cuda_cub3parE)
_ZN34_INTERNAL_fe0d80f1_4_k_cu_1f6f6aef6thrust24THRUST_300001_SM_1000_NS8cuda_cub3parE:
	.zero		1
	.type		_ZN34_INTERNAL_fe0d80f1_4_k_cu_1f6f6aef6thrust24THRUST_300001_SM_1000_NS12placeholders2_4E,@object
	.size		_ZN34_INTERNAL_fe0d80f1_4_k_cu_1f6f6aef6thrust24THRUST_300001_SM_1000_NS12placeholders2_4E,(_ZN34_INTERNAL_fe0d80f1_4_k_cu_1f6f6aef4cuda3std3__45__cpo4cendE - _ZN34_INTERNAL_fe0d80f1_4_k_cu_1f6f6aef6thrust24THRUST_300001_SM_1000_NS12placeholders2_4E)
_ZN34_INTERNAL_fe0d80f1_4_k_cu_1f6f6aef6thrust24THRUST_300001_SM_1000_NS12placeholders2_4E:
	.zero		1
	.type		_ZN34_INTERNAL_fe0d80f1_4_k_cu_1f6f6aef4cuda3std3__45__cpo4cendE,@object
	.size		_ZN34_INTERNAL_fe0d80f1_4_k_cu_1f6f6aef4cuda3std3__45__cpo4cendE,(_ZN34_INTERNAL_fe0d80f1_4_k_cu_1f6f6aef4cuda3std6ranges3__45__cpo4cendE - _ZN34_INTERNAL_fe0d80f1_4_k_cu_1f6f6aef4cuda3std3__45__cpo4cendE)
_ZN34_INTERNAL_fe0d80f1_4_k_cu_1f6f6aef4cuda3std3__45__cpo4cendE:
	.zero		1
	.type		_ZN34_INTERNAL_fe0d80f1_4_k_cu_1f6f6aef4cuda3std6ranges3__45__cpo4cendE,@object
	.size		_ZN34_INTERNAL_fe0d80f1_4_k_cu_1f6f6aef4cuda3std6ranges3__45__cpo4cendE,(_ZN34_INTERNAL_fe0d80f1_4_k_cu_1f6f6aef4cuda3std3__420unreachable_sentinelE - _ZN34_INTERNAL_fe0d80f1_4_k_cu_1f6f6aef4cuda3std6ranges3__45__cpo4cendE)
_ZN34_INTERNAL_fe0d80f1_4_k_cu_1f6f6aef4cuda3std6ranges3__45__cpo4cendE:
	.zero		1
	.type		_ZN34_INTERNAL_fe0d80f1_4_k_cu_1f6f6aef4cuda3std3__420unreachable_sentinelE,@object
	.size		_ZN34_INTERNAL_fe0d80f1_4_k_cu_1f6f6aef4cuda3std3__420unreachable_sentinelE,(_ZN34_INTERNAL_fe0d80f1_4_k_cu_1f6f6aef4cuda3std6ranges3__45__cpo5ssizeE - _ZN34_INTERNAL_fe0d80f1_4_k_cu_1f6f6aef4cuda3std3__420unreachable_sentinelE)
_ZN34_INTERNAL_fe0d80f1_4_k_cu_1f6f6aef4cuda3std3__420unreachable_sentinelE:
	.zero		1
	.type		_ZN34_INTERNAL_fe0d80f1_4_k_cu_1f6f6aef4cuda3std6ranges3__45__cpo5ssizeE,@object
	.size		_ZN34_INTERNAL_fe0d80f1_4_k_cu_1f6f6aef4cuda3std6ranges3__45__cpo5ssizeE,(_ZN34_INTERNAL_fe0d80f1_4_k_cu_1f6f6aef6thrust24THRUST_300001_SM_1000_NS12placeholders2_8E - _ZN34_INTERNAL_fe0d80f1_4_k_cu_1f6f6aef4cuda3std6ranges3__45__cpo5ssizeE)
_ZN34_INTERNAL_fe0d80f1_4_k_cu_1f6f6aef4cuda3std6ranges3__45__cpo5ssizeE:
	.zero		1
	.type		_ZN34_INTERNAL_fe0d80f1_4_k_cu_1f6f6aef6thrust24THRUST_300001_SM_1000_NS12placeholders2_8E,@object
	.size		_ZN34_INTERNAL_fe0d80f1_4_k_cu_1f6f6aef6thrust24THRUST_300001_SM_1000_NS12placeholders2_8E,(_ZN34_INTERNAL_fe0d80f1_4_k_cu_1f6f6aef4cuda3std3__45__cpo5crendE - _ZN34_INTERNAL_fe0d80f1_4_k_cu_1f6f6aef6thrust24THRUST_300001_SM_1000_NS12placeholders2_8E)
_ZN34_INTERNAL_fe0d80f1_4_k_cu_1f6f6aef6thrust24THRUST_300001_SM_1000_NS12placeholders2_8E:
	.zero		1
	.type		_ZN34_INTERNAL_fe0d80f1_4_k_cu_1f6f6aef4cuda3std3__45__cpo5crendE,@object
	.size		_ZN34_INTERNAL_fe0d80f1_4_k_cu_1f6f6aef4cuda3std3__45__cpo5crendE,(_ZN34_INTERNAL_fe0d80f1_4_k_cu_1f6f6aef4cuda3std6ranges3__45__cpo4prevE - _ZN34_INTERNAL_fe0d80f1_4_k_cu_1f6f6aef4cuda3std3__45__cpo5crendE)
_ZN34_INTERNAL_fe0d80f1_4_k_cu_1f6f6aef4cuda3std3__45__cpo5crendE:
	.zero		1
	.type		_ZN34_INTERNAL_fe0d80f1_4_k_cu_1f6f6aef4cuda3std6ranges3__45__cpo4prevE,@object
	.size		_ZN34_INTERNAL_fe0d80f1_4_k_cu_1f6f6aef4cuda3std6ranges3__45__cpo4prevE,(_ZN34_INTERNAL_fe0d80f1_4_k_cu_1f6f6aef4cuda3std6ranges3__45__cpo9iter_moveE - _ZN34_INTERNAL_fe0d80f1_4_k_cu_1f6f6aef4cuda3std6ranges3__45__cpo4prevE)
_ZN34_INTERNAL_fe0d80f1_4_k_cu_1f6f6aef4cuda3std6ranges3__45__cpo4prevE:
	.zero		1
	.type		_ZN34_INTERNAL_fe0d80f1_4_k_cu_1f6f6aef4cuda3std6ranges3__45__cpo9iter_moveE,@object
	.size		_ZN34_INTERNAL_fe0d80f1_4_k_cu_1f6f6aef4cuda3std6ranges3__45__cpo9iter_moveE,(_ZN34_INTERNAL_fe0d80f1_4_k_cu_1f6f6aef6thrust24THRUST_300001_SM_1000_NS6system6detail10sequential3seqE - _ZN34_INTERNAL_fe0d80f1_4_k_cu_1f6f6aef4cuda3std6ranges3__45__cpo9iter_moveE)
_ZN34_INTERNAL_fe0d80f1_4_k_cu_1f6f6aef4cuda3std6ranges3__45__cpo9iter_moveE:
	.zero		1
	.type		_ZN34_INTERNAL_fe0d80f1_4_k_cu_1f6f6aef6thrust24THRUST_300001_SM_1000_NS6system6detail10sequential3seqE,@object
	.size		_ZN34_INTERNAL_fe0d80f1_4_k_cu_1f6f6aef6thrust24THRUST_300001_SM_1000_NS6system6detail10sequential3seqE,(.L_31 - _ZN34_INTERNAL_fe0d80f1_4_k_cu_1f6f6aef6thrust24THRUST_300001_SM_1000_NS6system6detail10sequential3seqE)
_ZN34_INTERNAL_fe0d80f1_4_k_cu_1f6f6aef6thrust24THRUST_300001_SM_1000_NS6system6detail10sequential3seqE:
	.zero		1
.L_31:


//--------------------- .nv.constant0._ZN3cub18CUB_300001_SM_10006detail8for_each13static_kernelINS2_12policy_hub_t12policy_500_tElN6thrust24THRUST_300001_SM_1000_NS8cuda_cub6__fill7functorINS7_6detail15normal_iteratorINS7_10device_ptrIiEEEEiEEEEvT0_T1_ --------------------------
	.section	.nv.constant0._ZN3cub18CUB_300001_SM_10006detail8for_each13static_kernelINS2_12policy_hub_t12policy_500_tElN6thrust24THRUST_300001_SM_1000_NS8cuda_cub6__fill7functorINS7_6detail15normal_iteratorINS7_10device_ptrIiEEEEiEEEEvT0_T1_,"a",@progbits
	.sectionflags	@""
	.align	4
.nv.constant0._ZN3cub18CUB_300001_SM_10006detail8for_each13static_kernelINS2_12policy_hub_t12policy_500_tElN6thrust24THRUST_300001_SM_1000_NS8cuda_cub6__fill7functorINS7_6detail15normal_iteratorINS7_10device_ptrIiEEEEiEEEEvT0_T1_:
	.zero		920


//--------------------- .nv.constant0._ZN3cub18CUB_300001_SM_10006detail8for_each13static_kernelINS2_12policy_hub_t12policy_500_tEmN6thrust24THRUST_300001_SM_1000_NS8cuda_cub20__uninitialized_fill7functorINS7_10device_ptrIiEEiEEEEvT0_T1_ --------------------------
	.section	.nv.constant0._ZN3cub18CUB_300001_SM_10006detail8for_each13static_kernelINS2_12policy_hub_t12policy_500_tEmN6thrust24THRUST_300001_SM_1000_NS8cuda_cub20__uninitialized_fill7functorINS7_10device_ptrIiEEiEEEEvT0_T1_,"a",@progbits
	.sectionflags	@""
	.align	4
.nv.constant0._ZN3cub18CUB_300001_SM_10006detail8for_each13static_kernelINS2_12policy_hub_t12policy_500_tEmN6thrust24THRUST_300001_SM_1000_NS8cuda_cub20__uninitialized_fill7functorINS7_10device_ptrIiEEiEEEEvT0_T1_:
	.zero		920


//--------------------- .nv.constant0._ZN3cub18CUB_300001_SM_10006detail11EmptyKernelIvEEvv --------------------------
	.section	.nv.constant0._ZN3cub18CUB_300001_SM_10006detail11EmptyKernelIvEEvv,"a",@progbits
	.sectionflags	@""
	.align	4
.nv.constant0._ZN3cub18CUB_300001_SM_10006detail11EmptyKernelIvEEvv:
	.zero		896


//--------------------- .nv.constant0._Z13collect_patchPiiS_S_ii --------------------------
	.section	.nv.constant0._Z13collect_patchPiiS_S_ii,"a",@progbits
	.sectionflags	@""
	.align	4
.nv.constant0._Z13collect_patchPiiS_S_ii:
	.zero		936


//--------------------- .nv.constant0._Z21sorted_adjacency_listPiiS_ii --------------------------
	.section	.nv.constant0._Z21sorted_adjacency_listPiiS_ii,"a",@progbits
	.sectionflags	@""
	.align	4
.nv.constant0._Z21sorted_adjacency_listPiiS_ii:
	.zero		928


//--------------------- SYMBOLS --------------------------

	.type		.nv.reservedSmem.offset0,@object
	.size		.nv.reservedSmem.offset0,0x4
